//
// Generated by NVIDIA NVVM Compiler
//
// Compiler Build ID: CL-36424714
// Cuda compilation tools, release 13.0, V13.0.88
// Based on NVVM 20.0.0
//

.version 9.0
.target sm_100
.address_size 64

	// .globl	_Z13lookup_kernelPfPKfPiiii

.visible .entry _Z13lookup_kernelPfPKfPiiii(
	.param .u64 .ptr .align 1 _Z13lookup_kernelPfPKfPiiii_param_0,
	.param .u64 .ptr .align 1 _Z13lookup_kernelPfPKfPiiii_param_1,
	.param .u64 .ptr .align 1 _Z13lookup_kernelPfPKfPiiii_param_2,
	.param .u32 _Z13lookup_kernelPfPKfPiiii_param_3,
	.param .u32 _Z13lookup_kernelPfPKfPiiii_param_4,
	.param .u32 _Z13lookup_kernelPfPKfPiiii_param_5
)
{
	.reg .pred 	%p<3>;
	.reg .b32 	%r<14>;
	.reg .b32 	%f<2>;
	.reg .b64 	%rd<15>;

	ld.param.u64 	%rd4, [_Z13lookup_kernelPfPKfPiiii_param_0];
	ld.param.u64 	%rd2, [_Z13lookup_kernelPfPKfPiiii_param_1];
	ld.param.u64 	%rd3, [_Z13lookup_kernelPfPKfPiiii_param_2];
	ld.param.u32 	%r6, [_Z13lookup_kernelPfPKfPiiii_param_3];
	ld.param.u32 	%r4, [_Z13lookup_kernelPfPKfPiiii_param_4];
	ld.param.u32 	%r5, [_Z13lookup_kernelPfPKfPiiii_param_5];
	cvta.to.global.u64 	%rd1, %rd4;
	mov.u32 	%r1, %ctaid.x;
	mov.u32 	%r7, %tid.x;
	mov.u32 	%r8, %ctaid.y;
	mov.u32 	%r9, %ntid.x;
	mad.lo.s32 	%r2, %r8, %r9, %r7;
	setp.ge.s32 	%p1, %r2, %r6;
	@%p1 bra 	$L__BB0_4;
	cvta.to.global.u64 	%rd5, %rd3;
	mul.wide.u32 	%rd6, %r1, 4;
	add.s64 	%rd7, %rd5, %rd6;
	ld.global.u32 	%r3, [%rd7];
	setp.gt.s32 	%p2, %r3, -1;
	@%p2 bra 	$L__BB0_3;
	mad.lo.s32 	%r12, %r4, %r2, %r1;
	mul.wide.s32 	%rd13, %r12, 4;
	add.s64 	%rd14, %rd1, %rd13;
	mov.b32 	%r13, 0;
	st.global.u32 	[%rd14], %r13;
	bra.uni 	$L__BB0_4;
$L__BB0_3:
	mad.lo.s32 	%r10, %r5, %r2, %r3;
	cvta.to.global.u64 	%rd8, %rd2;
	mul.wide.s32 	%rd9, %r10, 4;
	add.s64 	%rd10, %rd8, %rd9;
	ld.global.f32 	%f1, [%rd10];
	mad.lo.s32 	%r11, %r4, %r2, %r1;
	mul.wide.s32 	%rd11, %r11, 4;
	add.s64 	%rd12, %rd1, %rd11;
	st.global.f32 	[%rd12], %f1;
$L__BB0_4:
	ret;

}
	// .globl	_Z4tanhPfS_i
.visible .entry _Z4tanhPfS_i(
	.param .u64 .ptr .align 1 _Z4tanhPfS_i_param_0,
	.param .u64 .ptr .align 1 _Z4tanhPfS_i_param_1,
	.param .u32 _Z4tanhPfS_i_param_2
)
{
	.reg .pred 	%p<4>;
	.reg .b32 	%r<6>;
	.reg .b32 	%f<19>;
	.reg .b64 	%rd<8>;

	ld.param.u64 	%rd1, [_Z4tanhPfS_i_param_0];
	ld.param.u64 	%rd2, [_Z4tanhPfS_i_param_1];
	ld.param.u32 	%r2, [_Z4tanhPfS_i_param_2];
	mov.u32 	%r3, %ctaid.x;
	mov.u32 	%r4, %ntid.x;
	mov.u32 	%r5, %tid.x;
	mad.lo.s32 	%r1, %r3, %r4, %r5;
	setp.ge.s32 	%p1, %r1, %r2;
	@%p1 bra 	$L__BB1_2;
	cvta.to.global.u64 	%rd3, %rd1;
	cvta.to.global.u64 	%rd4, %rd2;
	mul.wide.s32 	%rd5, %r1, 4;
	add.s64 	%rd6, %rd3, %rd5;
	ld.global.f32 	%f1, [%rd6];
	add.s64 	%rd7, %rd4, %rd5;
	ld.global.f32 	%f2, [%rd7];
	add.f32 	%f3, %f1, %f2;
	abs.f32 	%f4, %f3;
	mul.f32 	%f5, %f4, 0f4038AA3B;
	ex2.approx.ftz.f32 	%f6, %f5;
	add.f32 	%f7, %f6, 0f3F800000;
	rcp.approx.ftz.f32 	%f8, %f7;
	fma.rn.f32 	%f9, %f8, 0fC0000000, 0f3F800000;
	setp.ge.f32 	%p2, %f4, 0f41102CB4;
	selp.f32 	%f10, 0f3F800000, %f9, %p2;
	copysign.f32 	%f11, %f3, %f10;
	mul.f32 	%f12, %f3, %f3;
	fma.rn.f32 	%f13, %f12, 0f3C80F082, 0fBD563CAE;
	fma.rn.f32 	%f14, %f13, %f12, 0f3E085941;
	fma.rn.f32 	%f15, %f14, %f12, 0fBEAAA9ED;
	fma.rn.f32 	%f16, %f15, %f12, 0f00000000;
	fma.rn.f32 	%f17, %f16, %f3, %f3;
	setp.ge.f32 	%p3, %f4, 0f3F19999A;
	selp.f32 	%f18, %f11, %f17, %p3;
	st.global.f32 	[%rd6], %f18;
$L__BB1_2:
	ret;

}
	// .globl	_Z4tanhPfS_S_S_iii
.visible .entry _Z4tanhPfS_S_S_iii(
	.param .u64 .ptr .align 1 _Z4tanhPfS_S_S_iii_param_0,
	.param .u64 .ptr .align 1 _Z4tanhPfS_S_S_iii_param_1,
	.param .u64 .ptr .align 1 _Z4tanhPfS_S_S_iii_param_2,
	.param .u64 .ptr .align 1 _Z4tanhPfS_S_S_iii_param_3,
	.param .u32 _Z4tanhPfS_S_S_iii_param_4,
	.param .u32 _Z4tanhPfS_S_S_iii_param_5,
	.param .u32 _Z4tanhPfS_S_S_iii_param_6
)
{
	.reg .pred 	%p<4>;
	.reg .b32 	%r<16>;
	.reg .b32 	%f<21>;
	.reg .b64 	%rd<17>;

	ld.param.u64 	%rd1, [_Z4tanhPfS_S_S_iii_param_0];
	ld.param.u64 	%rd2, [_Z4tanhPfS_S_S_iii_param_1];
	ld.param.u64 	%rd3, [_Z4tanhPfS_S_S_iii_param_2];
	ld.param.u64 	%rd4, [_Z4tanhPfS_S_S_iii_param_3];
	ld.param.u32 	%r2, [_Z4tanhPfS_S_S_iii_param_4];
	ld.param.u32 	%r3, [_Z4tanhPfS_S_S_iii_param_5];
	ld.param.u32 	%r4, [_Z4tanhPfS_S_S_iii_param_6];
	mov.u32 	%r5, %tid.x;
	mov.u32 	%r6, %ctaid.z;
	mov.u32 	%r7, %ntid.x;
	mad.lo.s32 	%r1, %r6, %r7, %r5;
	setp.ge.s32 	%p1, %r1, %r4;
	@%p1 bra 	$L__BB2_2;
	cvta.to.global.u64 	%rd5, %rd2;
	cvta.to.global.u64 	%rd6, %rd3;
	cvta.to.global.u64 	%rd7, %rd4;
	cvta.to.global.u64 	%rd8, %rd1;
	mov.u32 	%r8, %ctaid.y;
	mov.u32 	%r9, %ctaid.x;
	mul.lo.s32 	%r10, %r2, %r1;
	add.s32 	%r11, %r10, %r9;
	mul.wide.s32 	%rd9, %r11, 4;
	add.s64 	%rd10, %rd5, %rd9;
	ld.global.f32 	%f1, [%rd10];
	mad.lo.s32 	%r12, %r3, %r1, %r8;
	mul.wide.s32 	%rd11, %r12, 4;
	add.s64 	%rd12, %rd6, %rd11;
	ld.global.f32 	%f2, [%rd12];
	add.f32 	%f3, %f1, %f2;
	mul.wide.u32 	%rd13, %r1, 4;
	add.s64 	%rd14, %rd7, %rd13;
	ld.global.f32 	%f4, [%rd14];
	add.f32 	%f5, %f3, %f4;
	abs.f32 	%f6, %f5;
	mul.f32 	%f7, %f6, 0f4038AA3B;
	ex2.approx.ftz.f32 	%f8, %f7;
	add.f32 	%f9, %f8, 0f3F800000;
	rcp.approx.ftz.f32 	%f10, %f9;
	fma.rn.f32 	%f11, %f10, 0fC0000000, 0f3F800000;
	setp.ge.f32 	%p2, %f6, 0f41102CB4;
	selp.f32 	%f12, 0f3F800000, %f11, %p2;
	copysign.f32 	%f13, %f5, %f12;
	mul.f32 	%f14, %f5, %f5;
	fma.rn.f32 	%f15, %f14, 0f3C80F082, 0fBD563CAE;
	fma.rn.f32 	%f16, %f15, %f14, 0f3E085941;
	fma.rn.f32 	%f17, %f16, %f14, 0fBEAAA9ED;
	fma.rn.f32 	%f18, %f17, %f14, 0f00000000;
	fma.rn.f32 	%f19, %f18, %f5, %f5;
	setp.ge.f32 	%p3, %f6, 0f3F19999A;
	selp.f32 	%f20, %f13, %f19, %p3;
	mov.u32 	%r13, %nctaid.x;
	mad.lo.s32 	%r14, %r8, %r13, %r9;
	mad.lo.s32 	%r15, %r10, %r3, %r14;
	mul.wide.u32 	%rd15, %r15, 4;
	add.s64 	%rd16, %rd8, %rd15;
	st.global.f32 	[%rd16], %f20;
$L__BB2_2:
	ret;

}
	// .globl	_Z4tanhPfS_S_S_S_S_S_ii
.visible .entry _Z4tanhPfS_S_S_S_S_S_ii(
	.param .u64 .ptr .align 1 _Z4tanhPfS_S_S_S_S_S_ii_param_0,
	.param .u64 .ptr .align 1 _Z4tanhPfS_S_S_S_S_S_ii_param_1,
	.param .u64 .ptr .align 1 _Z4tanhPfS_S_S_S_S_S_ii_param_2,
	.param .u64 .ptr .align 1 _Z4tanhPfS_S_S_S_S_S_ii_param_3,
	.param .u64 .ptr .align 1 _Z4tanhPfS_S_S_S_S_S_ii_param_4,
	.param .u64 .ptr .align 1 _Z4tanhPfS_S_S_S_S_S_ii_param_5,
	.param .u64 .ptr .align 1 _Z4tanhPfS_S_S_S_S_S_ii_param_6,
	.param .u32 _Z4tanhPfS_S_S_S_S_S_ii_param_7,
	.param .u32 _Z4tanhPfS_S_S_S_S_S_ii_param_8
)
{
	.reg .pred 	%p<4>;
	.reg .b32 	%r<9>;
	.reg .b32 	%f<27>;
	.reg .b64 	%rd<25>;

	ld.param.u64 	%rd2, [_Z4tanhPfS_S_S_S_S_S_ii_param_1];
	ld.param.u64 	%rd3, [_Z4tanhPfS_S_S_S_S_S_ii_param_2];
	ld.param.u64 	%rd4, [_Z4tanhPfS_S_S_S_S_S_ii_param_3];
	ld.param.u64 	%rd5, [_Z4tanhPfS_S_S_S_S_S_ii_param_4];
	ld.param.u64 	%rd6, [_Z4tanhPfS_S_S_S_S_S_ii_param_5];
	ld.param.u64 	%rd7, [_Z4tanhPfS_S_S_S_S_S_ii_param_6];
	ld.param.u32 	%r2, [_Z4tanhPfS_S_S_S_S_S_ii_param_7];
	ld.param.u32 	%r3, [_Z4tanhPfS_S_S_S_S_S_ii_param_8];
	mov.u32 	%r4, %tid.x;
	mov.u32 	%r5, %ctaid.y;
	mov.u32 	%r6, %ntid.x;
	mad.lo.s32 	%r1, %r5, %r6, %r4;
	setp.ge.s32 	%p1, %r1, %r3;
	@%p1 bra 	$L__BB3_2;
	ld.param.u64 	%rd24, [_Z4tanhPfS_S_S_S_S_S_ii_param_0];
	cvta.to.global.u64 	%rd8, %rd2;
	cvta.to.global.u64 	%rd9, %rd3;
	cvta.to.global.u64 	%rd10, %rd4;
	cvta.to.global.u64 	%rd11, %rd5;
	cvta.to.global.u64 	%rd12, %rd6;
	cvta.to.global.u64 	%rd13, %rd7;
	cvta.to.global.u64 	%rd14, %rd24;
	mov.u32 	%r7, %ctaid.x;
	mad.lo.s32 	%r8, %r2, %r1, %r7;
	mul.wide.s32 	%rd15, %r8, 4;
	add.s64 	%rd16, %rd8, %rd15;
	ld.global.f32 	%f1, [%rd16];
	add.s64 	%rd17, %rd9, %rd15;
	ld.global.f32 	%f2, [%rd17];
	add.f32 	%f3, %f1, %f2;
	add.s64 	%rd18, %rd10, %rd15;
	ld.global.f32 	%f4, [%rd18];
	add.f32 	%f5, %f3, %f4;
	mul.wide.u32 	%rd19, %r1, 4;
	add.s64 	%rd20, %rd11, %rd19;
	ld.global.f32 	%f6, [%rd20];
	add.f32 	%f7, %f5, %f6;
	add.s64 	%rd21, %rd12, %rd19;
	ld.global.f32 	%f8, [%rd21];
	add.f32 	%f9, %f7, %f8;
	add.s64 	%rd22, %rd13, %rd19;
	ld.global.f32 	%f10, [%rd22];
	add.f32 	%f11, %f9, %f10;
	abs.f32 	%f12, %f11;
	mul.f32 	%f13, %f12, 0f4038AA3B;
	ex2.approx.ftz.f32 	%f14, %f13;
	add.f32 	%f15, %f14, 0f3F800000;
	rcp.approx.ftz.f32 	%f16, %f15;
	fma.rn.f32 	%f17, %f16, 0fC0000000, 0f3F800000;
	setp.ge.f32 	%p2, %f12, 0f41102CB4;
	selp.f32 	%f18, 0f3F800000, %f17, %p2;
	copysign.f32 	%f19, %f11, %f18;
	mul.f32 	%f20, %f11, %f11;
	fma.rn.f32 	%f21, %f20, 0f3C80F082, 0fBD563CAE;
	fma.rn.f32 	%f22, %f21, %f20, 0f3E085941;
	fma.rn.f32 	%f23, %f22, %f20, 0fBEAAA9ED;
	fma.rn.f32 	%f24, %f23, %f20, 0f00000000;
	fma.rn.f32 	%f25, %f24, %f11, %f11;
	setp.ge.f32 	%p3, %f12, 0f3F19999A;
	selp.f32 	%f26, %f19, %f25, %p3;
	add.s64 	%rd23, %rd14, %rd15;
	st.global.f32 	[%rd23], %f26;
$L__BB3_2:
	ret;

}
	// .globl	_Z5exp_cPfS_i
.visible .entry _Z5exp_cPfS_i(
	.param .u64 .ptr .align 1 _Z5exp_cPfS_i_param_0,
	.param .u64 .ptr .align 1 _Z5exp_cPfS_i_param_1,
	.param .u32 _Z5exp_cPfS_i_param_2
)
{
	.reg .pred 	%p<2>;
	.reg .b32 	%r<8>;
	.reg .b32 	%f<16>;
	.reg .b64 	%rd<7>;

	ld.param.u64 	%rd1, [_Z5exp_cPfS_i_param_0];
	ld.param.u64 	%rd2, [_Z5exp_cPfS_i_param_1];
	ld.param.u32 	%r2, [_Z5exp_cPfS_i_param_2];
	mov.u32 	%r3, %ctaid.x;
	mov.u32 	%r4, %ntid.x;
	mov.u32 	%r5, %tid.x;
	mad.lo.s32 	%r1, %r3, %r4, %r5;
	setp.ge.s32 	%p1, %r1, %r2;
	@%p1 bra 	$L__BB4_2;
	cvta.to.global.u64 	%rd3, %rd1;
	cvta.to.global.u64 	%rd4, %rd2;
	mul.wide.s32 	%rd5, %r1, 4;
	add.s64 	%rd6, %rd3, %rd5;
	ld.global.f32 	%f1, [%rd6];
	ld.global.f32 	%f2, [%rd4];
	add.f32 	%f3, %f1, %f2;
	fma.rn.f32 	%f4, %f3, 0f3BBB989D, 0f3F000000;
	cvt.sat.f32.f32 	%f5, %f4;
	mov.f32 	%f6, 0f4B400001;
	mov.f32 	%f7, 0f437C0000;
	fma.rm.f32 	%f8, %f5, %f7, %f6;
	add.f32 	%f9, %f8, 0fCB40007F;
	neg.f32 	%f10, %f9;
	fma.rn.f32 	%f11, %f3, 0f3FB8AA3B, %f10;
	fma.rn.f32 	%f12, %f3, 0f32A57060, %f11;
	mov.b32 	%r6, %f8;
	shl.b32 	%r7, %r6, 23;
	mov.b32 	%f13, %r7;
	ex2.approx.ftz.f32 	%f14, %f12;
	mul.f32 	%f15, %f14, %f13;
	st.global.f32 	[%rd6], %f15;
$L__BB4_2:
	ret;

}
	// .globl	_Z5exp_vPfS_ii
.visible .entry _Z5exp_vPfS_ii(
	.param .u64 .ptr .align 1 _Z5exp_vPfS_ii_param_0,
	.param .u64 .ptr .align 1 _Z5exp_vPfS_ii_param_1,
	.param .u32 _Z5exp_vPfS_ii_param_2,
	.param .u32 _Z5exp_vPfS_ii_param_3
)
{
	.reg .pred 	%p<2>;
	.reg .b32 	%r<11>;
	.reg .b32 	%f<16>;
	.reg .b64 	%rd<9>;

	ld.param.u64 	%rd1, [_Z5exp_vPfS_ii_param_0];
	ld.param.u64 	%rd2, [_Z5exp_vPfS_ii_param_1];
	ld.param.u32 	%r2, [_Z5exp_vPfS_ii_param_2];
	ld.param.u32 	%r3, [_Z5exp_vPfS_ii_param_3];
	mov.u32 	%r4, %tid.x;
	mov.u32 	%r5, %ctaid.y;
	mov.u32 	%r6, %ntid.x;
	mad.lo.s32 	%r1, %r5, %r6, %r4;
	setp.ge.s32 	%p1, %r1, %r3;
	@%p1 bra 	$L__BB5_2;
	cvta.to.global.u64 	%rd3, %rd1;
	cvta.to.global.u64 	%rd4, %rd2;
	mov.u32 	%r7, %ctaid.x;
	mad.lo.s32 	%r8, %r2, %r1, %r7;
	mul.wide.s32 	%rd5, %r8, 4;
	add.s64 	%rd6, %rd3, %rd5;
	ld.global.f32 	%f1, [%rd6];
	mul.wide.u32 	%rd7, %r1, 4;
	add.s64 	%rd8, %rd4, %rd7;
	ld.global.f32 	%f2, [%rd8];
	add.f32 	%f3, %f1, %f2;
	fma.rn.f32 	%f4, %f3, 0f3BBB989D, 0f3F000000;
	cvt.sat.f32.f32 	%f5, %f4;
	mov.f32 	%f6, 0f4B400001;
	mov.f32 	%f7, 0f437C0000;
	fma.rm.f32 	%f8, %f5, %f7, %f6;
	add.f32 	%f9, %f8, 0fCB40007F;
	neg.f32 	%f10, %f9;
	fma.rn.f32 	%f11, %f3, 0f3FB8AA3B, %f10;
	fma.rn.f32 	%f12, %f3, 0f32A57060, %f11;
	mov.b32 	%r9, %f8;
	shl.b32 	%r10, %r9, 23;
	mov.b32 	%f13, %r10;
	ex2.approx.ftz.f32 	%f14, %f12;
	mul.f32 	%f15, %f14, %f13;
	st.global.f32 	[%rd6], %f15;
$L__BB5_2:
	ret;

}
	// .globl	_Z14pointwise_prodPfS_S_iii
.visible .entry _Z14pointwise_prodPfS_S_iii(
	.param .u64 .ptr .align 1 _Z14pointwise_prodPfS_S_iii_param_0,
	.param .u64 .ptr .align 1 _Z14pointwise_prodPfS_S_iii_param_1,
	.param .u64 .ptr .align 1 _Z14pointwise_prodPfS_S_iii_param_2,
	.param .u32 _Z14pointwise_prodPfS_S_iii_param_3,
	.param .u32 _Z14pointwise_prodPfS_S_iii_param_4,
	.param .u32 _Z14pointwise_prodPfS_S_iii_param_5
)
{
	.reg .pred 	%p<2>;
	.reg .b32 	%r<16>;
	.reg .b32 	%f<4>;
	.reg .b64 	%rd<13>;

	ld.param.u64 	%rd1, [_Z14pointwise_prodPfS_S_iii_param_0];
	ld.param.u64 	%rd2, [_Z14pointwise_prodPfS_S_iii_param_1];
	ld.param.u64 	%rd3, [_Z14pointwise_prodPfS_S_iii_param_2];
	ld.param.u32 	%r2, [_Z14pointwise_prodPfS_S_iii_param_3];
	ld.param.u32 	%r3, [_Z14pointwise_prodPfS_S_iii_param_4];
	ld.param.u32 	%r4, [_Z14pointwise_prodPfS_S_iii_param_5];
	mov.u32 	%r5, %tid.x;
	mov.u32 	%r6, %ctaid.z;
	mov.u32 	%r7, %ntid.x;
	mad.lo.s32 	%r1, %r6, %r7, %r5;
	setp.ge.s32 	%p1, %r1, %r4;
	@%p1 bra 	$L__BB6_2;
	cvta.to.global.u64 	%rd4, %rd2;
	cvta.to.global.u64 	%rd5, %rd3;
	cvta.to.global.u64 	%rd6, %rd1;
	mov.u32 	%r8, %ctaid.y;
	mov.u32 	%r9, %ctaid.x;
	mul.lo.s32 	%r10, %r2, %r1;
	add.s32 	%r11, %r10, %r9;
	mul.wide.s32 	%rd7, %r11, 4;
	add.s64 	%rd8, %rd4, %rd7;
	ld.global.f32 	%f1, [%rd8];
	mad.lo.s32 	%r12, %r2, %r8, %r9;
	mul.wide.s32 	%rd9, %r12, 4;
	add.s64 	%rd10, %rd5, %rd9;
	ld.global.f32 	%f2, [%rd10];
	mul.f32 	%f3, %f1, %f2;
	mov.u32 	%r13, %nctaid.x;
	mad.lo.s32 	%r14, %r8, %r13, %r9;
	mad.lo.s32 	%r15, %r10, %r3, %r14;
	mul.wide.u32 	%rd11, %r15, 4;
	add.s64 	%rd12, %rd6, %rd11;
	st.global.f32 	[%rd12], %f3;
$L__BB6_2:
	ret;

}
	// .globl	_Z6dividePfS_i
.visible .entry _Z6dividePfS_i(
	.param .u64 .ptr .align 1 _Z6dividePfS_i_param_0,
	.param .u64 .ptr .align 1 _Z6dividePfS_i_param_1,
	.param .u32 _Z6dividePfS_i_param_2
)
{
	.reg .b32 	%r<5>;
	.reg .b32 	%f<4>;
	.reg .b64 	%rd<9>;

	ld.param.u64 	%rd1, [_Z6dividePfS_i_param_0];
	ld.param.u64 	%rd2, [_Z6dividePfS_i_param_1];
	ld.param.u32 	%r1, [_Z6dividePfS_i_param_2];
	cvta.to.global.u64 	%rd3, %rd2;
	cvta.to.global.u64 	%rd4, %rd1;
	mov.u32 	%r2, %ctaid.x;
	mov.u32 	%r3, %tid.x;
	mad.lo.s32 	%r4, %r1, %r3, %r2;
	mul.wide.s32 	%rd5, %r4, 4;
	add.s64 	%rd6, %rd4, %rd5;
	ld.global.f32 	%f1, [%rd6];
	mul.wide.u32 	%rd7, %r3, 4;
	add.s64 	%rd8, %rd3, %rd7;
	ld.global.f32 	%f2, [%rd8];
	div.rn.f32 	%f3, %f1, %f2;
	st.global.f32 	[%rd6], %f3;
	ret;

}
	// .globl	_Z10divide_logPfS_ii
.visible .entry _Z10divide_logPfS_ii(
	.param .u64 .ptr .align 1 _Z10divide_logPfS_ii_param_0,
	.param .u64 .ptr .align 1 _Z10divide_logPfS_ii_param_1,
	.param .u32 _Z10divide_logPfS_ii_param_2,
	.param .u32 _Z10divide_logPfS_ii_param_3
)
{
	.reg .pred 	%p<5>;
	.reg .b32 	%r<13>;
	.reg .b32 	%f<25>;
	.reg .b64 	%rd<9>;

	ld.param.u64 	%rd1, [_Z10divide_logPfS_ii_param_0];
	ld.param.u64 	%rd2, [_Z10divide_logPfS_ii_param_1];
	ld.param.u32 	%r2, [_Z10divide_logPfS_ii_param_2];
	ld.param.u32 	%r3, [_Z10divide_logPfS_ii_param_3];
	mov.u32 	%r4, %tid.x;
	mov.u32 	%r5, %ctaid.y;
	mov.u32 	%r6, %ntid.x;
	mad.lo.s32 	%r1, %r5, %r6, %r4;
	setp.ge.s32 	%p1, %r1, %r3;
	@%p1 bra 	$L__BB8_2;
	cvta.to.global.u64 	%rd3, %rd1;
	cvta.to.global.u64 	%rd4, %rd2;
	mov.u32 	%r7, %ctaid.x;
	mad.lo.s32 	%r8, %r2, %r1, %r7;
	mul.wide.s32 	%rd5, %r8, 4;
	add.s64 	%rd6, %rd3, %rd5;
	ld.global.f32 	%f1, [%rd6];
	mul.wide.u32 	%rd7, %r7, 4;
	add.s64 	%rd8, %rd4, %rd7;
	ld.global.f32 	%f2, [%rd8];
	div.rn.f32 	%f3, %f1, %f2;
	setp.lt.f32 	%p2, %f3, 0f00800000;
	mul.f32 	%f4, %f3, 0f4B000000;
	selp.f32 	%f5, %f4, %f3, %p2;
	selp.f32 	%f6, 0fC1B80000, 0f00000000, %p2;
	mov.b32 	%r9, %f5;
	add.s32 	%r10, %r9, -1059760811;
	and.b32  	%r11, %r10, -8388608;
	sub.s32 	%r12, %r9, %r11;
	mov.b32 	%f7, %r12;
	cvt.rn.f32.s32 	%f8, %r11;
	fma.rn.f32 	%f9, %f8, 0f34000000, %f6;
	add.f32 	%f10, %f7, 0fBF800000;
	fma.rn.f32 	%f11, %f10, 0fBE055027, 0f3E1039F6;
	fma.rn.f32 	%f12, %f11, %f10, 0fBDF8CDCC;
	fma.rn.f32 	%f13, %f12, %f10, 0f3E0F2955;
	fma.rn.f32 	%f14, %f13, %f10, 0fBE2AD8B9;
	fma.rn.f32 	%f15, %f14, %f10, 0f3E4CED0B;
	fma.rn.f32 	%f16, %f15, %f10, 0fBE7FFF22;
	fma.rn.f32 	%f17, %f16, %f10, 0f3EAAAA78;
	fma.rn.f32 	%f18, %f17, %f10, 0fBF000000;
	mul.f32 	%f19, %f10, %f18;
	fma.rn.f32 	%f20, %f19, %f10, %f10;
	fma.rn.f32 	%f21, %f9, 0f3F317218, %f20;
	setp.gt.u32 	%p3, %r9, 2139095039;
	fma.rn.f32 	%f22, %f5, 0f7F800000, 0f7F800000;
	selp.f32 	%f23, %f22, %f21, %p3;
	setp.eq.f32 	%p4, %f5, 0f00000000;
	selp.f32 	%f24, 0fFF800000, %f23, %p4;
	st.global.f32 	[%rd6], %f24;
$L__BB8_2:
	ret;

}
	// .globl	_Z14elementwise_opPfS_S_S_S_i
.visible .entry _Z14elementwise_opPfS_S_S_S_i(
	.param .u64 .ptr .align 1 _Z14elementwise_opPfS_S_S_S_i_param_0,
	.param .u64 .ptr .align 1 _Z14elementwise_opPfS_S_S_S_i_param_1,
	.param .u64 .ptr .align 1 _Z14elementwise_opPfS_S_S_S_i_param_2,
	.param .u64 .ptr .align 1 _Z14elementwise_opPfS_S_S_S_i_param_3,
	.param .u64 .ptr .align 1 _Z14elementwise_opPfS_S_S_S_i_param_4,
	.param .u32 _Z14elementwise_opPfS_S_S_S_i_param_5
)
{
	.reg .pred 	%p<4>;
	.reg .b32 	%r<10>;
	.reg .b32 	%f<60>;
	.reg .b64 	%rd<24>;

	ld.param.u64 	%rd1, [_Z14elementwise_opPfS_S_S_S_i_param_0];
	ld.param.u64 	%rd2, [_Z14elementwise_opPfS_S_S_S_i_param_1];
	ld.param.u64 	%rd3, [_Z14elementwise_opPfS_S_S_S_i_param_2];
	ld.param.u64 	%rd4, [_Z14elementwise_opPfS_S_S_S_i_param_3];
	ld.param.u64 	%rd5, [_Z14elementwise_opPfS_S_S_S_i_param_4];
	ld.param.u32 	%r2, [_Z14elementwise_opPfS_S_S_S_i_param_5];
	mov.u32 	%r3, %ctaid.x;
	mov.u32 	%r4, %ntid.x;
	mov.u32 	%r5, %tid.x;
	mad.lo.s32 	%r1, %r3, %r4, %r5;
	setp.ge.s32 	%p1, %r1, %r2;
	@%p1 bra 	$L__BB9_2;
	cvta.to.global.u64 	%rd6, %rd2;
	cvta.to.global.u64 	%rd7, %rd3;
	cvta.to.global.u64 	%rd8, %rd4;
	cvta.to.global.u64 	%rd9, %rd5;
	cvta.to.global.u64 	%rd10, %rd1;
	mul.wide.s32 	%rd11, %r1, 4;
	add.s64 	%rd12, %rd6, %rd11;
	ld.global.f32 	%f1, [%rd12];
	add.s64 	%rd13, %rd7, %rd11;
	ld.global.f32 	%f2, [%rd13];
	add.f32 	%f3, %f1, %f2;
	add.s64 	%rd14, %rd8, %rd11;
	ld.global.f32 	%f4, [%rd14];
	add.f32 	%f5, %f3, %f4;
	fma.rn.f32 	%f6, %f5, 0fBBBB989D, 0f3F000000;
	cvt.sat.f32.f32 	%f7, %f6;
	mov.f32 	%f8, 0f4B400001;
	mov.f32 	%f9, 0f437C0000;
	fma.rm.f32 	%f10, %f7, %f9, %f8;
	add.f32 	%f11, %f10, 0fCB40007F;
	neg.f32 	%f12, %f11;
	fma.rn.f32 	%f13, %f5, 0fBFB8AA3B, %f12;
	fma.rn.f32 	%f14, %f5, 0fB2A57060, %f13;
	mov.b32 	%r6, %f10;
	shl.b32 	%r7, %r6, 23;
	mov.b32 	%f15, %r7;
	ex2.approx.ftz.f32 	%f16, %f14;
	fma.rn.f32 	%f17, %f16, %f15, 0f3F800000;
	rcp.rn.f32 	%f18, %f17;
	mul.wide.s32 	%rd15, %r2, 4;
	add.s64 	%rd16, %rd12, %rd15;
	ld.global.f32 	%f19, [%rd16];
	add.s64 	%rd17, %rd13, %rd15;
	ld.global.f32 	%f20, [%rd17];
	add.f32 	%f21, %f19, %f20;
	add.s64 	%rd18, %rd14, %rd15;
	ld.global.f32 	%f22, [%rd18];
	add.f32 	%f23, %f21, %f22;
	fma.rn.f32 	%f24, %f23, 0fBBBB989D, 0f3F000000;
	cvt.sat.f32.f32 	%f25, %f24;
	fma.rm.f32 	%f26, %f25, %f9, %f8;
	add.f32 	%f27, %f26, 0fCB40007F;
	neg.f32 	%f28, %f27;
	fma.rn.f32 	%f29, %f23, 0fBFB8AA3B, %f28;
	fma.rn.f32 	%f30, %f23, 0fB2A57060, %f29;
	mov.b32 	%r8, %f26;
	shl.b32 	%r9, %r8, 23;
	mov.b32 	%f31, %r9;
	ex2.approx.ftz.f32 	%f32, %f30;
	fma.rn.f32 	%f33, %f32, %f31, 0f3F800000;
	rcp.rn.f32 	%f34, %f33;
	add.s64 	%rd19, %rd16, %rd15;
	ld.global.f32 	%f35, [%rd19];
	add.s64 	%rd20, %rd17, %rd15;
	ld.global.f32 	%f36, [%rd20];
	fma.rn.f32 	%f37, %f36, %f18, %f35;
	add.s64 	%rd21, %rd18, %rd15;
	ld.global.f32 	%f38, [%rd21];
	add.f32 	%f39, %f38, %f37;
	abs.f32 	%f40, %f39;
	mul.f32 	%f41, %f40, 0f4038AA3B;
	ex2.approx.ftz.f32 	%f42, %f41;
	add.f32 	%f43, %f42, 0f3F800000;
	rcp.approx.ftz.f32 	%f44, %f43;
	fma.rn.f32 	%f45, %f44, 0fC0000000, 0f3F800000;
	setp.ge.f32 	%p2, %f40, 0f41102CB4;
	selp.f32 	%f46, 0f3F800000, %f45, %p2;
	copysign.f32 	%f47, %f39, %f46;
	mul.f32 	%f48, %f39, %f39;
	fma.rn.f32 	%f49, %f48, 0f3C80F082, 0fBD563CAE;
	fma.rn.f32 	%f50, %f49, %f48, 0f3E085941;
	fma.rn.f32 	%f51, %f50, %f48, 0fBEAAA9ED;
	fma.rn.f32 	%f52, %f51, %f48, 0f00000000;
	fma.rn.f32 	%f53, %f52, %f39, %f39;
	setp.ge.f32 	%p3, %f40, 0f3F19999A;
	selp.f32 	%f54, %f47, %f53, %p3;
	add.s64 	%rd22, %rd9, %rd11;
	ld.global.f32 	%f55, [%rd22];
	mov.f32 	%f56, 0f3F800000;
	sub.f32 	%f57, %f56, %f34;
	mul.f32 	%f58, %f57, %f54;
	fma.rn.f32 	%f59, %f55, %f34, %f58;
	add.s64 	%rd23, %rd10, %rd11;
	st.global.f32 	[%rd23], %f59;
$L__BB9_2:
	ret;

}
	// .globl	_Z18elementwise_op_decPfS_S_S_S_S_ii
.visible .entry _Z18elementwise_op_decPfS_S_S_S_S_ii(
	.param .u64 .ptr .align 1 _Z18elementwise_op_decPfS_S_S_S_S_ii_param_0,
	.param .u64 .ptr .align 1 _Z18elementwise_op_decPfS_S_S_S_S_ii_param_1,
	.param .u64 .ptr .align 1 _Z18elementwise_op_decPfS_S_S_S_S_ii_param_2,
	.param .u64 .ptr .align 1 _Z18elementwise_op_decPfS_S_S_S_S_ii_param_3,
	.param .u64 .ptr .align 1 _Z18elementwise_op_decPfS_S_S_S_S_ii_param_4,
	.param .u64 .ptr .align 1 _Z18elementwise_op_decPfS_S_S_S_S_ii_param_5,
	.param .u32 _Z18elementwise_op_decPfS_S_S_S_S_ii_param_6,
	.param .u32 _Z18elementwise_op_decPfS_S_S_S_S_ii_param_7
)
{
	.reg .pred 	%p<4>;
	.reg .b32 	%r<17>;
	.reg .b32 	%f<66>;
	.reg .b64 	%rd<36>;

	ld.param.u64 	%rd2, [_Z18elementwise_op_decPfS_S_S_S_S_ii_param_1];
	ld.param.u64 	%rd4, [_Z18elementwise_op_decPfS_S_S_S_S_ii_param_3];
	ld.param.u64 	%rd5, [_Z18elementwise_op_decPfS_S_S_S_S_ii_param_4];
	ld.param.u32 	%r2, [_Z18elementwise_op_decPfS_S_S_S_S_ii_param_6];
	ld.param.u32 	%r3, [_Z18elementwise_op_decPfS_S_S_S_S_ii_param_7];
	mov.u32 	%r4, %tid.x;
	mov.u32 	%r5, %ctaid.y;
	mov.u32 	%r6, %ntid.x;
	mad.lo.s32 	%r1, %r5, %r6, %r4;
	setp.ge.s32 	%p1, %r1, %r3;
	@%p1 bra 	$L__BB10_2;
	ld.param.u64 	%rd35, [_Z18elementwise_op_decPfS_S_S_S_S_ii_param_5];
	ld.param.u64 	%rd34, [_Z18elementwise_op_decPfS_S_S_S_S_ii_param_2];
	ld.param.u64 	%rd33, [_Z18elementwise_op_decPfS_S_S_S_S_ii_param_0];
	cvta.to.global.u64 	%rd7, %rd2;
	cvta.to.global.u64 	%rd8, %rd34;
	cvta.to.global.u64 	%rd9, %rd4;
	cvta.to.global.u64 	%rd10, %rd5;
	cvta.to.global.u64 	%rd11, %rd35;
	cvta.to.global.u64 	%rd12, %rd33;
	mov.u32 	%r7, %ctaid.x;
	mad.lo.s32 	%r8, %r2, %r1, %r7;
	mul.wide.s32 	%rd13, %r8, 4;
	add.s64 	%rd14, %rd7, %rd13;
	ld.global.f32 	%f1, [%rd14];
	add.s64 	%rd15, %rd8, %rd13;
	ld.global.f32 	%f2, [%rd15];
	add.f32 	%f3, %f1, %f2;
	add.s64 	%rd16, %rd9, %rd13;
	ld.global.f32 	%f4, [%rd16];
	add.f32 	%f5, %f3, %f4;
	mul.wide.u32 	%rd17, %r1, 4;
	add.s64 	%rd18, %rd10, %rd17;
	ld.global.f32 	%f6, [%rd18];
	add.f32 	%f7, %f5, %f6;
	fma.rn.f32 	%f8, %f7, 0fBBBB989D, 0f3F000000;
	cvt.sat.f32.f32 	%f9, %f8;
	mov.f32 	%f10, 0f4B400001;
	mov.f32 	%f11, 0f437C0000;
	fma.rm.f32 	%f12, %f9, %f11, %f10;
	add.f32 	%f13, %f12, 0fCB40007F;
	neg.f32 	%f14, %f13;
	fma.rn.f32 	%f15, %f7, 0fBFB8AA3B, %f14;
	fma.rn.f32 	%f16, %f7, 0fB2A57060, %f15;
	mov.b32 	%r9, %f12;
	shl.b32 	%r10, %r9, 23;
	mov.b32 	%f17, %r10;
	ex2.approx.ftz.f32 	%f18, %f16;
	fma.rn.f32 	%f19, %f18, %f17, 0f3F800000;
	rcp.rn.f32 	%f20, %f19;
	add.s32 	%r11, %r3, %r1;
	mad.lo.s32 	%r12, %r11, %r2, %r7;
	mul.wide.s32 	%rd19, %r12, 4;
	add.s64 	%rd20, %rd7, %rd19;
	ld.global.f32 	%f21, [%rd20];
	add.s64 	%rd21, %rd8, %rd19;
	ld.global.f32 	%f22, [%rd21];
	add.f32 	%f23, %f21, %f22;
	add.s64 	%rd22, %rd9, %rd19;
	ld.global.f32 	%f24, [%rd22];
	add.f32 	%f25, %f23, %f24;
	mul.wide.u32 	%rd23, %r11, 4;
	add.s64 	%rd24, %rd10, %rd23;
	ld.global.f32 	%f26, [%rd24];
	add.f32 	%f27, %f25, %f26;
	fma.rn.f32 	%f28, %f27, 0fBBBB989D, 0f3F000000;
	cvt.sat.f32.f32 	%f29, %f28;
	fma.rm.f32 	%f30, %f29, %f11, %f10;
	add.f32 	%f31, %f30, 0fCB40007F;
	neg.f32 	%f32, %f31;
	fma.rn.f32 	%f33, %f27, 0fBFB8AA3B, %f32;
	fma.rn.f32 	%f34, %f27, 0fB2A57060, %f33;
	mov.b32 	%r13, %f30;
	shl.b32 	%r14, %r13, 23;
	mov.b32 	%f35, %r14;
	ex2.approx.ftz.f32 	%f36, %f34;
	fma.rn.f32 	%f37, %f36, %f35, 0f3F800000;
	rcp.rn.f32 	%f38, %f37;
	add.s32 	%r15, %r11, %r3;
	mad.lo.s32 	%r16, %r15, %r2, %r7;
	mul.wide.s32 	%rd25, %r16, 4;
	add.s64 	%rd26, %rd7, %rd25;
	ld.global.f32 	%f39, [%rd26];
	add.s64 	%rd27, %rd8, %rd25;
	ld.global.f32 	%f40, [%rd27];
	fma.rn.f32 	%f41, %f40, %f20, %f39;
	add.s64 	%rd28, %rd9, %rd25;
	ld.global.f32 	%f42, [%rd28];
	add.f32 	%f43, %f42, %f41;
	mul.wide.u32 	%rd29, %r15, 4;
	add.s64 	%rd30, %rd10, %rd29;
	ld.global.f32 	%f44, [%rd30];
	add.f32 	%f45, %f44, %f43;
	abs.f32 	%f46, %f45;
	mul.f32 	%f47, %f46, 0f4038AA3B;
	ex2.approx.ftz.f32 	%f48, %f47;
	add.f32 	%f49, %f48, 0f3F800000;
	rcp.approx.ftz.f32 	%f50, %f49;
	fma.rn.f32 	%f51, %f50, 0fC0000000, 0f3F800000;
	setp.ge.f32 	%p2, %f46, 0f41102CB4;
	selp.f32 	%f52, 0f3F800000, %f51, %p2;
	copysign.f32 	%f53, %f45, %f52;
	mul.f32 	%f54, %f45, %f45;
	fma.rn.f32 	%f55, %f54, 0f3C80F082, 0fBD563CAE;
	fma.rn.f32 	%f56, %f55, %f54, 0f3E085941;
	fma.rn.f32 	%f57, %f56, %f54, 0fBEAAA9ED;
	fma.rn.f32 	%f58, %f57, %f54, 0f00000000;
	fma.rn.f32 	%f59, %f58, %f45, %f45;
	setp.ge.f32 	%p3, %f46, 0f3F19999A;
	selp.f32 	%f60, %f53, %f59, %p3;
	add.s64 	%rd31, %rd11, %rd13;
	ld.global.f32 	%f61, [%rd31];
	mov.f32 	%f62, 0f3F800000;
	sub.f32 	%f63, %f62, %f38;
	mul.f32 	%f64, %f63, %f60;
	fma.rn.f32 	%f65, %f61, %f38, %f64;
	add.s64 	%rd32, %rd12, %rd13;
	st.global.f32 	[%rd32], %f65;
$L__BB10_2:
	ret;

}


// ===== COMPILED SASS (sm_100) =====

	.target	sm_100

	.elftype	@"ET_EXEC"


//--------------------- .note.nv.tkinfo           --------------------------
	.section	.note.nv.tkinfo,"",@"SHT_NOTE"
	.sectionflags	@"SHF_NOTE_NV_TKINFO"
	.tkinfo
        /*0018*/ 	.word	0x00000002
        /*0030*/ 	.string	""
        /*0030*/ 	.string	"ptxas"
        /*0030*/ 	.string	"Cuda compilation tools, release 13.0, V13.0.88"
        /*0030*/ 	.string	"Build cuda_13.0.r13.0/compiler.36424714_0"
        /*0030*/ 	.string	"-arch sm_100 -m 64 "



//--------------------- .note.nv.cuinfo           --------------------------
	.section	.note.nv.cuinfo,"",@"SHT_NOTE"
	.sectionflags	@"SHF_NOTE_NV_CUINFO"
        /*0018*/ 	.short	0x0002
        /*001a*/ 	.short	0x0064
        /*001c*/ 	.short	0x0082
	.zero		2


//--------------------- .nv.info                  --------------------------
	.section	.nv.info,"",@"SHT_CUDA_INFO"
	.align	4


	//----- nvinfo : EIATTR_REGCOUNT
	.align		4
        /*0000*/ 	.byte	0x04, 0x2f
        /*0002*/ 	.short	(.L_1 - .L_0)
	.align		4
.L_0:
        /*0004*/ 	.word	index@(_Z13lookup_kernelPfPKfPiiii)
        /*0008*/ 	.word	0x0000000e


	//----- nvinfo : EIATTR_FRAME_SIZE
	.align		4
.L_1:
        /*000c*/ 	.byte	0x04, 0x11
        /*000e*/ 	.short	(.L_3 - .L_2)
	.align		4
.L_2:
        /*0010*/ 	.word	index@(_Z13lookup_kernelPfPKfPiiii)
        /*0014*/ 	.word	0x00000000


	//----- nvinfo : EIATTR_REGCOUNT
	.align		4
.L_3:
        /*0018*/ 	.byte	0x04, 0x2f
        /*001a*/ 	.short	(.L_5 - .L_4)
	.align		4
.L_4:
        /*001c*/ 	.word	index@(_Z4tanhPfS_i)
        /*0020*/ 	.word	0x0000000d


	//----- nvinfo : EIATTR_FRAME_SIZE
	.align		4
.L_5:
        /*0024*/ 	.byte	0x04, 0x11
        /*0026*/ 	.short	(.L_7 - .L_6)
	.align		4
.L_6:
        /*0028*/ 	.word	index@(_Z4tanhPfS_i)
        /*002c*/ 	.word	0x00000000


	//----- nvinfo : EIATTR_REGCOUNT
	.align		4
.L_7:
        /*0030*/ 	.byte	0x04, 0x2f
        /*0032*/ 	.short	(.L_9 - .L_8)
	.align		4
.L_8:
        /*0034*/ 	.word	index@(_Z4tanhPfS_S_S_iii)
        /*0038*/ 	.word	0x00000012


	//----- nvinfo : EIATTR_FRAME_SIZE
	.align		4
.L_9:
        /*003c*/ 	.byte	0x04, 0x11
        /*003e*/ 	.short	(.L_11 - .L_10)
	.align		4
.L_10:
        /*0040*/ 	.word	index@(_Z4tanhPfS_S_S_iii)
        /*0044*/ 	.word	0x00000000


	//----- nvinfo : EIATTR_REGCOUNT
	.align		4
.L_11:
        /*0048*/ 	.byte	0x04, 0x2f
        /*004a*/ 	.short	(.L_13 - .L_12)
	.align		4
.L_12:
        /*004c*/ 	.word	index@(_Z4tanhPfS_S_S_S_S_S_ii)
        /*0050*/ 	.word	0x00000012


	//----- nvinfo : EIATTR_FRAME_SIZE
	.align		4
.L_13:
        /*0054*/ 	.byte	0x04, 0x11
        /*0056*/ 	.short	(.L_15 - .L_14)
	.align		4
.L_14:
        /*0058*/ 	.word	index@(_Z4tanhPfS_S_S_S_S_S_ii)
        /*005c*/ 	.word	0x00000000


	//----- nvinfo : EIATTR_REGCOUNT
	.align		4
.L_15:
        /*0060*/ 	.byte	0x04, 0x2f
        /*0062*/ 	.short	(.L_17 - .L_16)
	.align		4
.L_16:
        /*0064*/ 	.word	index@(_Z5exp_cPfS_i)
        /*0068*/ 	.word	0x0000000c


	//----- nvinfo : EIATTR_FRAME_SIZE
	.align		4
.L_17:
        /*006c*/ 	.byte	0x04, 0x11
        /*006e*/ 	.short	(.L_19 - .L_18)
	.align		4
.L_18:
        /*0070*/ 	.word	index@(_Z5exp_cPfS_i)
        /*0074*/ 	.word	0x00000000


	//----- nvinfo : EIATTR_REGCOUNT
	.align		4
.L_19:
        /*0078*/ 	.byte	0x04, 0x2f
        /*007a*/ 	.short	(.L_21 - .L_20)
	.align		4
.L_20:
        /*007c*/ 	.word	index@(_Z5exp_vPfS_ii)
        /*0080*/ 	.word	0x0000000c


	//----- nvinfo : EIATTR_FRAME_SIZE
	.align		4
.L_21:
        /*0084*/ 	.byte	0x04, 0x11
        /*0086*/ 	.short	(.L_23 - .L_22)
	.align		4
.L_22:
        /*0088*/ 	.word	index@(_Z5exp_vPfS_ii)
        /*008c*/ 	.word	0x00000000


	//----- nvinfo : EIATTR_REGCOUNT
	.align		4
.L_23:
        /*0090*/ 	.byte	0x04, 0x2f
        /*0092*/ 	.short	(.L_25 - .L_24)
	.align		4
.L_24:
        /*0094*/ 	.word	index@(_Z14pointwise_prodPfS_S_iii)
        /*0098*/ 	.word	0x00000010


	//----- nvinfo : EIATTR_FRAME_SIZE
	.align		4
.L_25:
        /*009c*/ 	.byte	0x04, 0x11
        /*009e*/ 	.short	(.L_27 - .L_26)
	.align		4
.L_26:
        /*00a0*/ 	.word	index@(_Z14pointwise_prodPfS_S_iii)
        /*00a4*/ 	.word	0x00000000


	//----- nvinfo : EIATTR_REGCOUNT
	.align		4
.L_27:
        /*00a8*/ 	.byte	0x04, 0x2f
        /*00aa*/ 	.short	(.L_29 - .L_28)
	.align		4
.L_28:
        /*00ac*/ 	.word	index@(_Z6dividePfS_i)
        /*00b0*/ 	.word	0x00000010


	//----- nvinfo : EIATTR_FRAME_SIZE
	.align		4
.L_29:
        /*00b4*/ 	.byte	0x04, 0x11
        /*00b6*/ 	.short	(.L_31 - .L_30)
	.align		4
.L_30:
        /*00b8*/ 	.word	index@($__internal_3_$__cuda_sm3x_div_rn_noftz_f32_slowpath)
        /*00bc*/ 	.word	0x00000000


	//----- nvinfo : EIATTR_FRAME_SIZE
	.align		4
.L_31:
        /*00c0*/ 	.byte	0x04, 0x11
        /*00c2*/ 	.short	(.L_33 - .L_32)
	.align		4
.L_32:
        /*00c4*/ 	.word	index@(_Z6dividePfS_i)
        /*00c8*/ 	.word	0x00000000


	//----- nvinfo : EIATTR_REGCOUNT
	.align		4
.L_33:
        /*00cc*/ 	.byte	0x04, 0x2f
        /*00ce*/ 	.short	(.L_35 - .L_34)
	.align		4
.L_34:
        /*00d0*/ 	.word	index@(_Z10divide_logPfS_ii)
        /*00d4*/ 	.word	0x00000010


	//----- nvinfo : EIATTR_FRAME_SIZE
	.align		4
.L_35:
        /*00d8*/ 	.byte	0x04, 0x11
        /*00da*/ 	.short	(.L_37 - .L_36)
	.align		4
.L_36:
        /*00dc*/ 	.word	index@($__internal_2_$__cuda_sm3x_div_rn_noftz_f32_slowpath)
        /*00e0*/ 	.word	0x00000000


	//----- nvinfo : EIATTR_FRAME_SIZE
	.align		4
.L_37:
        /*00e4*/ 	.byte	0x04, 0x11
        /*00e6*/ 	.short	(.L_39 - .L_38)
	.align		4
.L_38:
        /*00e8*/ 	.word	index@(_Z10divide_logPfS_ii)
        /*00ec*/ 	.word	0x00000000


	//----- nvinfo : EIATTR_REGCOUNT
	.align		4
.L_39:
        /*00f0*/ 	.byte	0x04, 0x2f
        /*00f2*/ 	.short	(.L_41 - .L_40)
	.align		4
.L_40:
        /*00f4*/ 	.word	index@(_Z14elementwise_opPfS_S_S_S_i)
        /*00f8*/ 	.word	0x00000015


	//----- nvinfo : EIATTR_FRAME_SIZE
	.align		4
.L_41:
        /*00fc*/ 	.byte	0x04, 0x11
        /*00fe*/ 	.short	(.L_43 - .L_42)
	.align		4
.L_42:
        /*0100*/ 	.word	index@($__internal_1_$__cuda_sm20_rcp_rn_f32_slowpath)
        /*0104*/ 	.word	0x00000000


	//----- nvinfo : EIATTR_FRAME_SIZE
	.align		4
.L_43:
        /*0108*/ 	.byte	0x04, 0x11
        /*010a*/ 	.short	(.L_45 - .L_44)
	.align		4
.L_44:
        /*010c*/ 	.word	index@(_Z14elementwise_opPfS_S_S_S_i)
        /*0110*/ 	.word	0x00000000


	//----- nvinfo : EIATTR_REGCOUNT
	.align		4
.L_45:
        /*0114*/ 	.byte	0x04, 0x2f
        /*0116*/ 	.short	(.L_47 - .L_46)
	.align		4
.L_46:
        /*0118*/ 	.word	index@(_Z18elementwise_op_decPfS_S_S_S_S_ii)
        /*011c*/ 	.word	0x00000014


	//----- nvinfo : EIATTR_FRAME_SIZE
	.align		4
.L_47:
        /*0120*/ 	.byte	0x04, 0x11
        /*0122*/ 	.short	(.L_49 - .L_48)
	.align		4
.L_48:
        /*0124*/ 	.word	index@($__internal_0_$__cuda_sm20_rcp_rn_f32_slowpath)
        /*0128*/ 	.word	0x00000000


	//----- nvinfo : EIATTR_FRAME_SIZE
	.align		4
.L_49:
        /*012c*/ 	.byte	0x04, 0x11
        /*012e*/ 	.short	(.L_51 - .L_50)
	.align		4
.L_50:
        /*0130*/ 	.word	index@(_Z18elementwise_op_decPfS_S_S_S_S_ii)
        /*0134*/ 	.word	0x00000000


	//----- nvinfo : EIATTR_MIN_STACK_SIZE
	.align		4
.L_51:
        /*0138*/ 	.byte	0x04, 0x12
        /*013a*/ 	.short	(.L_53 - .L_52)
	.align		4
.L_52:
        /*013c*/ 	.word	index@(_Z18elementwise_op_decPfS_S_S_S_S_ii)
        /*0140*/ 	.word	0x00000000


	//----- nvinfo : EIATTR_MIN_STACK_SIZE
	.align		4
.L_53:
        /*0144*/ 	.byte	0x04, 0x12
        /*0146*/ 	.short	(.L_55 - .L_54)
	.align		4
.L_54:
        /*0148*/ 	.word	index@(_Z14elementwise_opPfS_S_S_S_i)
        /*014c*/ 	.word	0x00000000


	//----- nvinfo : EIATTR_MIN_STACK_SIZE
	.align		4
.L_55:
        /*0150*/ 	.byte	0x04, 0x12
        /*0152*/ 	.short	(.L_57 - .L_56)
	.align		4
.L_56:
        /*0154*/ 	.word	index@(_Z10divide_logPfS_ii)
        /*0158*/ 	.word	0x00000000


	//----- nvinfo : EIATTR_MIN_STACK_SIZE
	.align		4
.L_57:
        /*015c*/ 	.byte	0x04, 0x12
        /*015e*/ 	.short	(.L_59 - .L_58)
	.align		4
.L_58:
        /*0160*/ 	.word	index@(_Z6dividePfS_i)
        /*0164*/ 	.word	0x00000000


	//----- nvinfo : EIATTR_MIN_STACK_SIZE
	.align		4
.L_59:
        /*0168*/ 	.byte	0x04, 0x12
        /*016a*/ 	.short	(.L_61 - .L_60)
	.align		4
.L_60:
        /*016c*/ 	.word	index@(_Z14pointwise_prodPfS_S_iii)
        /*0170*/ 	.word	0x00000000


	//----- nvinfo : EIATTR_MIN_STACK_SIZE
	.align		4
.L_61:
        /*0174*/ 	.byte	0x04, 0x12
        /*0176*/ 	.short	(.L_63 - .L_62)
	.align		4
.L_62:
        /*0178*/ 	.word	index@(_Z5exp_vPfS_ii)
        /*017c*/ 	.word	0x00000000


	//----- nvinfo : EIATTR_MIN_STACK_SIZE
	.align		4
.L_63:
        /*0180*/ 	.byte	0x04, 0x12
        /*0182*/ 	.short	(.L_65 - .L_64)
	.align		4
.L_64:
        /*0184*/ 	.word	index@(_Z5exp_cPfS_i)
        /*0188*/ 	.word	0x00000000


	//----- nvinfo : EIATTR_MIN_STACK_SIZE
	.align		4
.L_65:
        /*018c*/ 	.byte	0x04, 0x12
        /*018e*/ 	.short	(.L_67 - .L_66)
	.align		4
.L_66:
        /*0190*/ 	.word	index@(_Z4tanhPfS_S_S_S_S_S_ii)
        /*0194*/ 	.word	0x00000000


	//----- nvinfo : EIATTR_MIN_STACK_SIZE
	.align		4
.L_67:
        /*0198*/ 	.byte	0x04, 0x12
        /*019a*/ 	.short	(.L_69 - .L_68)
	.align		4
.L_68:
        /*019c*/ 	.word	index@(_Z4tanhPfS_S_S_iii)
        /*01a0*/ 	.word	0x00000000


	//----- nvinfo : EIATTR_MIN_STACK_SIZE
	.align		4
.L_69:
        /*01a4*/ 	.byte	0x04, 0x12
        /*01a6*/ 	.short	(.L_71 - .L_70)
	.align		4
.L_70:
        /*01a8*/ 	.word	index@(_Z4tanhPfS_i)
        /*01ac*/ 	.word	0x00000000


	//----- nvinfo : EIATTR_MIN_STACK_SIZE
	.align		4
.L_71:
        /*01b0*/ 	.byte	0x04, 0x12
        /*01b2*/ 	.short	(.L_73 - .L_72)
	.align		4
.L_72:
        /*01b4*/ 	.word	index@(_Z13lookup_kernelPfPKfPiiii)
        /*01b8*/ 	.word	0x00000000
.L_73:


//--------------------- .nv.compat                --------------------------
	.section	.nv.compat,"",@"SHT_CUDA_COMPAT_INFO"
	.align	4
        /*0000*/ 	.byte	0x02, 0x09, 0x00, 0x00, 0x02, 0x02, 0x01, 0x00, 0x02, 0x05, 0x05, 0x00, 0x03, 0x07, 0x01, 0x01
        /*0010*/ 	.byte	0x02, 0x03, 0x00, 0x00, 0x02, 0x06, 0x01, 0x00, 0x04, 0x0b, 0x08, 0x00, 0x01, 0x00, 0x00, 0x00
        /*0020*/ 	.byte	0x00, 0x00, 0x00, 0x00


//--------------------- .nv.info._Z18elementwise_op_decPfS_S_S_S_S_ii --------------------------
	.section	.nv.info._Z18elementwise_op_decPfS_S_S_S_S_ii,"",@"SHT_CUDA_INFO"
	.sectionflags	@""
	.align	4


	//----- nvinfo : EIATTR_CUDA_API_VERSION
	.align		4
        /*0000*/ 	.byte	0x04, 0x37
        /*0002*/ 	.short	(.L_75 - .L_74)
.L_74:
        /*0004*/ 	.word	0x00000082


	//----- nvinfo : EIATTR_KPARAM_INFO
	.align		4
.L_75:
        /*0008*/ 	.byte	0x04, 0x17
        /*000a*/ 	.short	(.L_77 - .L_76)
.L_76:
        /*000c*/ 	.word	0x00000000
        /*0010*/ 	.short	0x0007
        /*0012*/ 	.short	0x0034
        /*0014*/ 	.byte	0x00, 0xf0, 0x11, 0x00


	//----- nvinfo : EIATTR_KPARAM_INFO
	.align		4
.L_77:
        /*0018*/ 	.byte	0x04, 0x17
        /*001a*/ 	.short	(.L_79 - .L_78)
.L_78:
        /*001c*/ 	.word	0x00000000
        /*0020*/ 	.short	0x0006
        /*0022*/ 	.short	0x0030
        /*0024*/ 	.byte	0x00, 0xf0, 0x11, 0x00


	//----- nvinfo : EIATTR_KPARAM_INFO
	.align		4
.L_79:
        /*0028*/ 	.byte	0x04, 0x17
        /*002a*/ 	.short	(.L_81 - .L_80)
.L_80:
        /*002c*/ 	.word	0x00000000
        /*0030*/ 	.short	0x0005
        /*0032*/ 	.short	0x0028
        /*0034*/ 	.byte	0x00, 0xf5, 0x21, 0x00


	//----- nvinfo : EIATTR_KPARAM_INFO
	.align		4
.L_81:
        /*0038*/ 	.byte	0x04, 0x17
        /*003a*/ 	.short	(.L_83 - .L_82)
.L_82:
        /*003c*/ 	.word	0x00000000
        /*0040*/ 	.short	0x0004
        /*0042*/ 	.short	0x0020
        /*0044*/ 	.byte	0x00, 0xf5, 0x21, 0x00


	//----- nvinfo : EIATTR_KPARAM_INFO
	.align		4
.L_83:
        /*0048*/ 	.byte	0x04, 0x17
        /*004a*/ 	.short	(.L_85 - .L_84)
.L_84:
        /*004c*/ 	.word	0x00000000
        /*0050*/ 	.short	0x0003
        /*0052*/ 	.short	0x0018
        /*0054*/ 	.byte	0x00, 0xf5, 0x21, 0x00


	//----- nvinfo : EIATTR_KPARAM_INFO
	.align		4
.L_85:
        /*0058*/ 	.byte	0x04, 0x17
        /*005a*/ 	.short	(.L_87 - .L_86)
.L_86:
        /*005c*/ 	.word	0x00000000
        /*0060*/ 	.short	0x0002
        /*0062*/ 	.short	0x0010
        /*0064*/ 	.byte	0x00, 0xf5, 0x21, 0x00


	//----- nvinfo : EIATTR_KPARAM_INFO
	.align		4
.L_87:
        /*0068*/ 	.byte	0x04, 0x17
        /*006a*/ 	.short	(.L_89 - .L_88)
.L_88:
        /*006c*/ 	.word	0x00000000
        /*0070*/ 	.short	0x0001
        /*0072*/ 	.short	0x0008
        /*0074*/ 	.byte	0x00, 0xf5, 0x21, 0x00


	//----- nvinfo : EIATTR_KPARAM_INFO
	.align		4
.L_89:
        /*0078*/ 	.byte	0x04, 0x17
        /*007a*/ 	.short	(.L_91 - .L_90)
.L_90:
        /*007c*/ 	.word	0x00000000
        /*0080*/ 	.short	0x0000
        /*0082*/ 	.short	0x0000
        /*0084*/ 	.byte	0x00, 0xf5, 0x21, 0x00


	//----- nvinfo : EIATTR_SPARSE_MMA_MASK
	.align		4
.L_91:
        /*0088*/ 	.byte	0x03, 0x50
        /*008a*/ 	.short	0x0000


	//----- nvinfo : EIATTR_MAXREG_COUNT
	.align		4
        /*008c*/ 	.byte	0x03, 0x1b
        /*008e*/ 	.short	0x00ff


	//----- nvinfo : EIATTR_MERCURY_ISA_VERSION
	.align		4
        /*0090*/ 	.byte	0x03, 0x5f
        /*0092*/ 	.short	0x0101


	//----- nvinfo : EIATTR_VRC_CTA_INIT_COUNT
	.align		4
        /*0094*/ 	.byte	0x02, 0x4a
	.zero		1
	.zero		1


	//----- nvinfo : EIATTR_EXIT_INSTR_OFFSETS
	.align		4
        /*0098*/ 	.byte	0x04, 0x1c
        /*009a*/ 	.short	(.L_93 - .L_92)


	//   ....[0]....
.L_92:
        /*009c*/ 	.word	0x00000070


	//   ....[1]....
        /*00a0*/ 	.word	0x00000890


	//----- nvinfo : EIATTR_CRS_STACK_SIZE
	.align		4
.L_93:
        /*00a4*/ 	.byte	0x04, 0x1e
        /*00a6*/ 	.short	(.L_95 - .L_94)
.L_94:
        /*00a8*/ 	.word	0x00000000


	//----- nvinfo : EIATTR_CBANK_PARAM_SIZE
	.align		4
.L_95:
        /*00ac*/ 	.byte	0x03, 0x19
        /*00ae*/ 	.short	0x0038


	//----- nvinfo : EIATTR_PARAM_CBANK
	.align		4
        /*00b0*/ 	.byte	0x04, 0x0a
        /*00b2*/ 	.short	(.L_97 - .L_96)
	.align		4
.L_96:
        /*00b4*/ 	.word	index@(.nv.constant0._Z18elementwise_op_decPfS_S_S_S_S_ii)
        /*00b8*/ 	.short	0x0380
        /*00ba*/ 	.short	0x0038


	//----- nvinfo : EIATTR_SW_WAR
	.align		4
.L_97:
        /*00bc*/ 	.byte	0x04, 0x36
        /*00be*/ 	.short	(.L_99 - .L_98)
.L_98:
        /*00c0*/ 	.word	0x00000008
.L_99:


//--------------------- .nv.info._Z14elementwise_opPfS_S_S_S_i --------------------------
	.section	.nv.info._Z14elementwise_opPfS_S_S_S_i,"",@"SHT_CUDA_INFO"
	.sectionflags	@""
	.align	4


	//----- nvinfo : EIATTR_CUDA_API_VERSION
	.align		4
        /*0000*/ 	.byte	0x04, 0x37
        /*0002*/ 	.short	(.L_101 - .L_100)
.L_100:
        /*0004*/ 	.word	0x00000082


	//----- nvinfo : EIATTR_KPARAM_INFO
	.align		4
.L_101:
        /*0008*/ 	.byte	0x04, 0x17
        /*000a*/ 	.short	(.L_103 - .L_102)
.L_102:
        /*000c*/ 	.word	0x00000000
        /*0010*/ 	.short	0x0005
        /*0012*/ 	.short	0x0028
        /*0014*/ 	.byte	0x00, 0xf0, 0x11, 0x00


	//----- nvinfo : EIATTR_KPARAM_INFO
	.align		4
.L_103:
        /*0018*/ 	.byte	0x04, 0x17
        /*001a*/ 	.short	(.L_105 - .L_104)
.L_104:
        /*001c*/ 	.word	0x00000000
        /*0020*/ 	.short	0x0004
        /*0022*/ 	.short	0x0020
        /*0024*/ 	.byte	0x00, 0xf5, 0x21, 0x00


	//----- nvinfo : EIATTR_KPARAM_INFO
	.align		4
.L_105:
        /*0028*/ 	.byte	0x04, 0x17
        /*002a*/ 	.short	(.L_107 - .L_106)
.L_106:
        /*002c*/ 	.word	0x00000000
        /*0030*/ 	.short	0x0003
        /*0032*/ 	.short	0x0018
        /*0034*/ 	.byte	0x00, 0xf5, 0x21, 0x00


	//----- nvinfo : EIATTR_KPARAM_INFO
	.align		4
.L_107:
        /*0038*/ 	.byte	0x04, 0x17
        /*003a*/ 	.short	(.L_109 - .L_108)
.L_108:
        /*003c*/ 	.word	0x00000000
        /*0040*/ 	.short	0x0002
        /*0042*/ 	.short	0x0010
        /*0044*/ 	.byte	0x00, 0xf5, 0x21, 0x00


	//----- nvinfo : EIATTR_KPARAM_INFO
	.align		4
.L_109:
        /*0048*/ 	.byte	0x04, 0x17
        /*004a*/ 	.short	(.L_111 - .L_110)
.L_110:
        /*004c*/ 	.word	0x00000000
        /*0050*/ 	.short	0x0001
        /*0052*/ 	.short	0x0008
        /*0054*/ 	.byte	0x00, 0xf5, 0x21, 0x00


	//----- nvinfo : EIATTR_KPARAM_INFO
	.align		4
.L_111:
        /*0058*/ 	.byte	0x04, 0x17
        /*005a*/ 	.short	(.L_113 - .L_112)
.L_112:
        /*005c*/ 	.word	0x00000000
        /*0060*/ 	.short	0x0000
        /*0062*/ 	.short	0x0000
        /*0064*/ 	.byte	0x00, 0xf5, 0x21, 0x00


	//----- nvinfo : EIATTR_SPARSE_MMA_MASK
	.align		4
.L_113:
        /*0068*/ 	.byte	0x03, 0x50
        /*006a*/ 	.short	0x0000


	//----- nvinfo : EIATTR_MAXREG_COUNT
	.align		4
        /*006c*/ 	.byte	0x03, 0x1b
        /*006e*/ 	.short	0x00ff


	//----- nvinfo : EIATTR_MERCURY_ISA_VERSION
	.align		4
        /*0070*/ 	.byte	0x03, 0x5f
        /*0072*/ 	.short	0x0101


	//----- nvinfo : EIATTR_VRC_CTA_INIT_COUNT
	.align		4
        /*0074*/ 	.byte	0x02, 0x4a
	.zero		1
	.zero		1


	//----- nvinfo : EIATTR_EXIT_INSTR_OFFSETS
	.align		4
        /*0078*/ 	.byte	0x04, 0x1c
        /*007a*/ 	.short	(.L_115 - .L_114)


	//   ....[0]....
.L_114:
        /*007c*/ 	.word	0x00000070


	//   ....[1]....
        /*0080*/ 	.word	0x00000700


	//----- nvinfo : EIATTR_CRS_STACK_SIZE
	.align		4
.L_115:
        /*0084*/ 	.byte	0x04, 0x1e
        /*0086*/ 	.short	(.L_117 - .L_116)
.L_116:
        /*0088*/ 	.word	0x00000000


	//----- nvinfo : EIATTR_CBANK_PARAM_SIZE
	.align		4
.L_117:
        /*008c*/ 	.byte	0x03, 0x19
        /*008e*/ 	.short	0x002c


	//----- nvinfo : EIATTR_PARAM_CBANK
	.align		4
        /*0090*/ 	.byte	0x04, 0x0a
        /*0092*/ 	.short	(.L_119 - .L_118)
	.align		4
.L_118:
        /*0094*/ 	.word	index@(.nv.constant0._Z14elementwise_opPfS_S_S_S_i)
        /*0098*/ 	.short	0x0380
        /*009a*/ 	.short	0x002c


	//----- nvinfo : EIATTR_SW_WAR
	.align		4
.L_119:
        /*009c*/ 	.byte	0x04, 0x36
        /*009e*/ 	.short	(.L_121 - .L_120)
.L_120:
        /*00a0*/ 	.word	0x00000008
.L_121:


//--------------------- .nv.info._Z10divide_logPfS_ii --------------------------
	.section	.nv.info._Z10divide_logPfS_ii,"",@"SHT_CUDA_INFO"
	.sectionflags	@""
	.align	4


	//----- nvinfo : EIATTR_CUDA_API_VERSION
	.align		4
        /*0000*/ 	.byte	0x04, 0x37
        /*0002*/ 	.short	(.L_123 - .L_122)
.L_122:
        /*0004*/ 	.word	0x00000082


	//----- nvinfo : EIATTR_KPARAM_INFO
	.align		4
.L_123:
        /*0008*/ 	.byte	0x04, 0x17
        /*000a*/ 	.short	(.L_125 - .L_124)
.L_124:
        /*000c*/ 	.word	0x00000000
        /*0010*/ 	.short	0x0003
        /*0012*/ 	.short	0x0014
        /*0014*/ 	.byte	0x00, 0xf0, 0x11, 0x00


	//----- nvinfo : EIATTR_KPARAM_INFO
	.align		4
.L_125:
        /*0018*/ 	.byte	0x04, 0x17
        /*001a*/ 	.short	(.L_127 - .L_126)
.L_126:
        /*001c*/ 	.word	0x00000000
        /*0020*/ 	.short	0x0002
        /*0022*/ 	.short	0x0010
        /*0024*/ 	.byte	0x00, 0xf0, 0x11, 0x00


	//----- nvinfo : EIATTR_KPARAM_INFO
	.align		4
.L_127:
        /*0028*/ 	.byte	0x04, 0x17
        /*002a*/ 	.short	(.L_129 - .L_128)
.L_128:
        /*002c*/ 	.word	0x00000000
        /*0030*/ 	.short	0x0001
        /*0032*/ 	.short	0x0008
        /*0034*/ 	.byte	0x00, 0xf5, 0x21, 0x00


	//----- nvinfo : EIATTR_KPARAM_INFO
	.align		4
.L_129:
        /*0038*/ 	.byte	0x04, 0x17
        /*003a*/ 	.short	(.L_131 - .L_130)
.L_130:
        /*003c*/ 	.word	0x00000000
        /*0040*/ 	.short	0x0000
        /*0042*/ 	.short	0x0000
        /*0044*/ 	.byte	0x00, 0xf5, 0x21, 0x00


	//----- nvinfo : EIATTR_SPARSE_MMA_MASK
	.align		4
.L_131:
        /*0048*/ 	.byte	0x03, 0x50
        /*004a*/ 	.short	0x0000


	//----- nvinfo : EIATTR_MAXREG_COUNT
	.align		4
        /*004c*/ 	.byte	0x03, 0x1b
        /*004e*/ 	.short	0x00ff


	//----- nvinfo : EIATTR_MERCURY_ISA_VERSION
	.align		4
        /*0050*/ 	.byte	0x03, 0x5f
        /*0052*/ 	.short	0x0101


	//----- nvinfo : EIATTR_VRC_CTA_INIT_COUNT
	.align		4
        /*0054*/ 	.byte	0x02, 0x4a
	.zero		1
	.zero		1


	//----- nvinfo : EIATTR_EXIT_INSTR_OFFSETS
	.align		4
        /*0058*/ 	.byte	0x04, 0x1c
        /*005a*/ 	.short	(.L_133 - .L_132)


	//   ....[0]....
.L_132:
        /*005c*/ 	.word	0x00000070


	//   ....[1]....
        /*0060*/ 	.word	0x000003b0


	//----- nvinfo : EIATTR_CRS_STACK_SIZE
	.align		4
.L_133:
        /*0064*/ 	.byte	0x04, 0x1e
        /*0066*/ 	.short	(.L_135 - .L_134)
.L_134:
        /*0068*/ 	.word	0x00000000


	//----- nvinfo : EIATTR_CBANK_PARAM_SIZE
	.align		4
.L_135:
        /*006c*/ 	.byte	0x03, 0x19
        /*006e*/ 	.short	0x0018


	//----- nvinfo : EIATTR_PARAM_CBANK
	.align		4
        /*0070*/ 	.byte	0x04, 0x0a
        /*0072*/ 	.short	(.L_137 - .L_136)
	.align		4
.L_136:
        /*0074*/ 	.word	index@(.nv.constant0._Z10divide_logPfS_ii)
        /*0078*/ 	.short	0x0380
        /*007a*/ 	.short	0x0018


	//----- nvinfo : EIATTR_SW_WAR
	.align		4
.L_137:
        /*007c*/ 	.byte	0x04, 0x36
        /*007e*/ 	.short	(.L_139 - .L_138)
.L_138:
        /*0080*/ 	.word	0x00000008
.L_139:


//--------------------- .nv.info._Z6dividePfS_i   --------------------------
	.section	.nv.info._Z6dividePfS_i,"",@"SHT_CUDA_INFO"
	.sectionflags	@""
	.align	4


	//----- nvinfo : EIATTR_CUDA_API_VERSION
	.align		4
        /*0000*/ 	.byte	0x04, 0x37
        /*0002*/ 	.short	(.L_141 - .L_140)
.L_140:
        /*0004*/ 	.word	0x00000082


	//----- nvinfo : EIATTR_KPARAM_INFO
	.align		4
.L_141:
        /*0008*/ 	.byte	0x04, 0x17
        /*000a*/ 	.short	(.L_143 - .L_142)
.L_142:
        /*000c*/ 	.word	0x00000000
        /*0010*/ 	.short	0x0002
        /*0012*/ 	.short	0x0010
        /*0014*/ 	.byte	0x00, 0xf0, 0x11, 0x00


	//----- nvinfo : EIATTR_KPARAM_INFO
	.align		4
.L_143:
        /*0018*/ 	.byte	0x04, 0x17
        /*001a*/ 	.short	(.L_145 - .L_144)
.L_144:
        /*001c*/ 	.word	0x00000000
        /*0020*/ 	.short	0x0001
        /*0022*/ 	.short	0x0008
        /*0024*/ 	.byte	0x00, 0xf5, 0x21, 0x00


	//----- nvinfo : EIATTR_KPARAM_INFO
	.align		4
.L_145:
        /*0028*/ 	.byte	0x04, 0x17
        /*002a*/ 	.short	(.L_147 - .L_146)
.L_146:
        /*002c*/ 	.word	0x00000000
        /*0030*/ 	.short	0x0000
        /*0032*/ 	.short	0x0000
        /*0034*/ 	.byte	0x00, 0xf5, 0x21, 0x00


	//----- nvinfo : EIATTR_SPARSE_MMA_MASK
	.align		4
.L_147:
        /*0038*/ 	.byte	0x03, 0x50
        /*003a*/ 	.short	0x0000


	//----- nvinfo : EIATTR_MAXREG_COUNT
	.align		4
        /*003c*/ 	.byte	0x03, 0x1b
        /*003e*/ 	.short	0x00ff


	//----- nvinfo : EIATTR_MERCURY_ISA_VERSION
	.align		4
        /*0040*/ 	.byte	0x03, 0x5f
        /*0042*/ 	.short	0x0101


	//----- nvinfo : EIATTR_VRC_CTA_INIT_COUNT
	.align		4
        /*0044*/ 	.byte	0x02, 0x4a
	.zero		1
	.zero		1


	//----- nvinfo : EIATTR_EXIT_INSTR_OFFSETS
	.align		4
        /*0048*/ 	.byte	0x04, 0x1c
        /*004a*/ 	.short	(.L_149 - .L_148)


	//   ....[0]....
.L_148:
        /*004c*/ 	.word	0x000001a0


	//----- nvinfo : EIATTR_CRS_STACK_SIZE
	.align		4
.L_149:
        /*0050*/ 	.byte	0x04, 0x1e
        /*0052*/ 	.short	(.L_151 - .L_150)
.L_150:
        /*0054*/ 	.word	0x00000000


	//----- nvinfo : EIATTR_CBANK_PARAM_SIZE
	.align		4
.L_151:
        /*0058*/ 	.byte	0x03, 0x19
        /*005a*/ 	.short	0x0014


	//----- nvinfo : EIATTR_PARAM_CBANK
	.align		4
        /*005c*/ 	.byte	0x04, 0x0a
        /*005e*/ 	.short	(.L_153 - .L_152)
	.align		4
.L_152:
        /*0060*/ 	.word	index@(.nv.constant0._Z6dividePfS_i)
        /*0064*/ 	.short	0x0380
        /*0066*/ 	.short	0x0014


	//----- nvinfo : EIATTR_SW_WAR
	.align		4
.L_153:
        /*0068*/ 	.byte	0x04, 0x36
        /*006a*/ 	.short	(.L_155 - .L_154)
.L_154:
        /*006c*/ 	.word	0x00000008
.L_155:


//--------------------- .nv.info._Z14pointwise_prodPfS_S_iii --------------------------
	.section	.nv.info._Z14pointwise_prodPfS_S_iii,"",@"SHT_CUDA_INFO"
	.sectionflags	@""
	.align	4


	//----- nvinfo : EIATTR_CUDA_API_VERSION
	.align		4
        /*0000*/ 	.byte	0x04, 0x37
        /*0002*/ 	.short	(.L_157 - .L_156)
.L_156:
        /*0004*/ 	.word	0x00000082


	//----- nvinfo : EIATTR_KPARAM_INFO
	.align		4
.L_157:
        /*0008*/ 	.byte	0x04, 0x17
        /*000a*/ 	.short	(.L_159 - .L_158)
.L_158:
        /*000c*/ 	.word	0x00000000
        /*0010*/ 	.short	0x0005
        /*0012*/ 	.short	0x0020
        /*0014*/ 	.byte	0x00, 0xf0, 0x11, 0x00


	//----- nvinfo : EIATTR_KPARAM_INFO
	.align		4
.L_159:
        /*0018*/ 	.byte	0x04, 0x17
        /*001a*/ 	.short	(.L_161 - .L_160)
.L_160:
        /*001c*/ 	.word	0x00000000
        /*0020*/ 	.short	0x0004
        /*0022*/ 	.short	0x001c
        /*0024*/ 	.byte	0x00, 0xf0, 0x11, 0x00


	//----- nvinfo : EIATTR_KPARAM_INFO
	.align		4
.L_161:
        /*0028*/ 	.byte	0x04, 0x17
        /*002a*/ 	.short	(.L_163 - .L_162)
.L_162:
        /*002c*/ 	.word	0x00000000
        /*0030*/ 	.short	0x0003
        /*0032*/ 	.short	0x0018
        /*0034*/ 	.byte	0x00, 0xf0, 0x11, 0x00


	//----- nvinfo : EIATTR_KPARAM_INFO
	.align		4
.L_163:
        /*0038*/ 	.byte	0x04, 0x17
        /*003a*/ 	.short	(.L_165 - .L_164)
.L_164:
        /*003c*/ 	.word	0x00000000
        /*0040*/ 	.short	0x0002
        /*0042*/ 	.short	0x0010
        /*0044*/ 	.byte	0x00, 0xf5, 0x21, 0x00


	//----- nvinfo : EIATTR_KPARAM_INFO
	.align		4
.L_165:
        /*0048*/ 	.byte	0x04, 0x17
        /*004a*/ 	.short	(.L_167 - .L_166)
.L_166:
        /*004c*/ 	.word	0x00000000
        /*0050*/ 	.short	0x0001
        /*0052*/ 	.short	0x0008
        /*0054*/ 	.byte	0x00, 0xf5, 0x21, 0x00


	//----- nvinfo : EIATTR_KPARAM_INFO
	.align		4
.L_167:
        /*0058*/ 	.byte	0x04, 0x17
        /*005a*/ 	.short	(.L_169 - .L_168)
.L_168:
        /*005c*/ 	.word	0x00000000
        /*0060*/ 	.short	0x0000
        /*0062*/ 	.short	0x0000
        /*0064*/ 	.byte	0x00, 0xf5, 0x21, 0x00


	//----- nvinfo : EIATTR_SPARSE_MMA_MASK
	.align		4
.L_169:
        /*0068*/ 	.byte	0x03, 0x50
        /*006a*/ 	.short	0x0000


	//----- nvinfo : EIATTR_MAXREG_COUNT
	.align		4
        /*006c*/ 	.byte	0x03, 0x1b
        /*006e*/ 	.short	0x00ff


	//----- nvinfo : EIATTR_MERCURY_ISA_VERSION
	.align		4
        /*0070*/ 	.byte	0x03, 0x5f
        /*0072*/ 	.short	0x0101


	//----- nvinfo : EIATTR_VRC_CTA_INIT_COUNT
	.align		4
        /*0074*/ 	.byte	0x02, 0x4a
	.zero		1
	.zero		1


	//----- nvinfo : EIATTR_EXIT_INSTR_OFFSETS
	.align		4
        /*0078*/ 	.byte	0x04, 0x1c
        /*007a*/ 	.short	(.L_171 - .L_170)


	//   ....[0]....
.L_170:
        /*007c*/ 	.word	0x00000070


	//   ....[1]....
        /*0080*/ 	.word	0x000001c0


	//----- nvinfo : EIATTR_CBANK_PARAM_SIZE
	.align		4
.L_171:
        /*0084*/ 	.byte	0x03, 0x19
        /*0086*/ 	.short	0x0024


	//----- nvinfo : EIATTR_PARAM_CBANK
	.align		4
        /*0088*/ 	.byte	0x04, 0x0a
        /*008a*/ 	.short	(.L_173 - .L_172)
	.align		4
.L_172:
        /*008c*/ 	.word	index@(.nv.constant0._Z14pointwise_prodPfS_S_iii)
        /*0090*/ 	.short	0x0380
        /*0092*/ 	.short	0x0024


	//----- nvinfo : EIATTR_SW_WAR
	.align		4
.L_173:
        /*0094*/ 	.byte	0x04, 0x36
        /*0096*/ 	.short	(.L_175 - .L_174)
.L_174:
        /*0098*/ 	.word	0x00000008
.L_175:


//--------------------- .nv.info._Z5exp_vPfS_ii   --------------------------
	.section	.nv.info._Z5exp_vPfS_ii,"",@"SHT_CUDA_INFO"
	.sectionflags	@""
	.align	4


	//----- nvinfo : EIATTR_CUDA_API_VERSION
	.align		4
        /*0000*/ 	.byte	0x04, 0x37
        /*0002*/ 	.short	(.L_177 - .L_176)
.L_176:
        /*0004*/ 	.word	0x00000082


	//----- nvinfo : EIATTR_KPARAM_INFO
	.align		4
.L_177:
        /*0008*/ 	.byte	0x04, 0x17
        /*000a*/ 	.short	(.L_179 - .L_178)
.L_178:
        /*000c*/ 	.word	0x00000000
        /*0010*/ 	.short	0x0003
        /*0012*/ 	.short	0x0014
        /*0014*/ 	.byte	0x00, 0xf0, 0x11, 0x00


	//----- nvinfo : EIATTR_KPARAM_INFO
	.align		4
.L_179:
        /*0018*/ 	.byte	0x04, 0x17
        /*001a*/ 	.short	(.L_181 - .L_180)
.L_180:
        /*001c*/ 	.word	0x00000000
        /*0020*/ 	.short	0x0002
        /*0022*/ 	.short	0x0010
        /*0024*/ 	.byte	0x00, 0xf0, 0x11, 0x00


	//----- nvinfo : EIATTR_KPARAM_INFO
	.align		4
.L_181:
        /*0028*/ 	.byte	0x04, 0x17
        /*002a*/ 	.short	(.L_183 - .L_182)
.L_182:
        /*002c*/ 	.word	0x00000000
        /*0030*/ 	.short	0x0001
        /*0032*/ 	.short	0x0008
        /*0034*/ 	.byte	0x00, 0xf5, 0x21, 0x00


	//----- nvinfo : EIATTR_KPARAM_INFO
	.align		4
.L_183:
        /*0038*/ 	.byte	0x04, 0x17
        /*003a*/ 	.short	(.L_185 - .L_184)
.L_184:
        /*003c*/ 	.word	0x00000000
        /*0040*/ 	.short	0x0000
        /*0042*/ 	.short	0x0000
        /*0044*/ 	.byte	0x00, 0xf5, 0x21, 0x00


	//----- nvinfo : EIATTR_SPARSE_MMA_MASK
	.align		4
.L_185:
        /*0048*/ 	.byte	0x03, 0x50
        /*004a*/ 	.short	0x0000


	//----- nvinfo : EIATTR_MAXREG_COUNT
	.align		4
        /*004c*/ 	.byte	0x03, 0x1b
        /*004e*/ 	.short	0x00ff


	//----- nvinfo : EIATTR_MERCURY_ISA_VERSION
	.align		4
        /*0050*/ 	.byte	0x03, 0x5f
        /*0052*/ 	.short	0x0101


	//----- nvinfo : EIATTR_VRC_CTA_INIT_COUNT
	.align		4
        /*0054*/ 	.byte	0x02, 0x4a
	.zero		1
	.zero		1


	//----- nvinfo : EIATTR_EXIT_INSTR_OFFSETS
	.align		4
        /*0058*/ 	.byte	0x04, 0x1c
        /*005a*/ 	.short	(.L_187 - .L_186)


	//   ....[0]....
.L_186:
        /*005c*/ 	.word	0x00000070


	//   ....[1]....
        /*0060*/ 	.word	0x000001e0


	//----- nvinfo : EIATTR_CBANK_PARAM_SIZE
	.align		4
.L_187:
        /*0064*/ 	.byte	0x03, 0x19
        /*0066*/ 	.short	0x0018


	//----- nvinfo : EIATTR_PARAM_CBANK
	.align		4
        /*0068*/ 	.byte	0x04, 0x0a
        /*006a*/ 	.short	(.L_189 - .L_188)
	.align		4
.L_188:
        /*006c*/ 	.word	index@(.nv.constant0._Z5exp_vPfS_ii)
        /*0070*/ 	.short	0x0380
        /*0072*/ 	.short	0x0018


	//----- nvinfo : EIATTR_SW_WAR
	.align		4
.L_189:
        /*0074*/ 	.byte	0x04, 0x36
        /*0076*/ 	.short	(.L_191 - .L_190)
.L_190:
        /*0078*/ 	.word	0x00000008
.L_191:


//--------------------- .nv.info._Z5exp_cPfS_i    --------------------------
	.section	.nv.info._Z5exp_cPfS_i,"",@"SHT_CUDA_INFO"
	.sectionflags	@""
	.align	4


	//----- nvinfo : EIATTR_CUDA_API_VERSION
	.align		4
        /*0000*/ 	.byte	0x04, 0x37
        /*0002*/ 	.short	(.L_193 - .L_192)
.L_192:
        /*0004*/ 	.word	0x00000082


	//----- nvinfo : EIATTR_KPARAM_INFO
	.align		4
.L_193:
        /*0008*/ 	.byte	0x04, 0x17
        /*000a*/ 	.short	(.L_195 - .L_194)
.L_194:
        /*000c*/ 	.word	0x00000000
        /*0010*/ 	.short	0x0002
        /*0012*/ 	.short	0x0010
        /*0014*/ 	.byte	0x00, 0xf0, 0x11, 0x00


	//----- nvinfo : EIATTR_KPARAM_INFO
	.align		4
.L_195:
        /*0018*/ 	.byte	0x04, 0x17
        /*001a*/ 	.short	(.L_197 - .L_196)
.L_196:
        /*001c*/ 	.word	0x00000000
        /*0020*/ 	.short	0x0001
        /*0022*/ 	.short	0x0008
        /*0024*/ 	.byte	0x00, 0xf5, 0x21, 0x00


	//----- nvinfo : EIATTR_KPARAM_INFO
	.align		4
.L_197:
        /*0028*/ 	.byte	0x04, 0x17
        /*002a*/ 	.short	(.L_199 - .L_198)
.L_198:
        /*002c*/ 	.word	0x00000000
        /*0030*/ 	.short	0x0000
        /*0032*/ 	.short	0x0000
        /*0034*/ 	.byte	0x00, 0xf5, 0x21, 0x00


	//----- nvinfo : EIATTR_SPARSE_MMA_MASK
	.align		4
.L_199:
        /*0038*/ 	.byte	0x03, 0x50
        /*003a*/ 	.short	0x0000


	//----- nvinfo : EIATTR_MAXREG_COUNT
	.align		4
        /*003c*/ 	.byte	0x03, 0x1b
        /*003e*/ 	.short	0x00ff


	//----- nvinfo : EIATTR_MERCURY_ISA_VERSION
	.align		4
        /*0040*/ 	.byte	0x03, 0x5f
        /*0042*/ 	.short	0x0101


	//----- nvinfo : EIATTR_VRC_CTA_INIT_COUNT
	.align		4
        /*0044*/ 	.byte	0x02, 0x4a
	.zero		1
	.zero		1


	//----- nvinfo : EIATTR_EXIT_INSTR_OFFSETS
	.align		4
        /*0048*/ 	.byte	0x04, 0x1c
        /*004a*/ 	.short	(.L_201 - .L_200)


	//   ....[0]....
.L_200:
        /*004c*/ 	.word	0x00000070


	//   ....[1]....
        /*0050*/ 	.word	0x000001a0


	//----- nvinfo : EIATTR_CBANK_PARAM_SIZE
	.align		4
.L_201:
        /*0054*/ 	.byte	0x03, 0x19
        /*0056*/ 	.short	0x0014


	//----- nvinfo : EIATTR_PARAM_CBANK
	.align		4
        /*0058*/ 	.byte	0x04, 0x0a
        /*005a*/ 	.short	(.L_203 - .L_202)
	.align		4
.L_202:
        /*005c*/ 	.word	index@(.nv.constant0._Z5exp_cPfS_i)
        /*0060*/ 	.short	0x0380
        /*0062*/ 	.short	0x0014


	//----- nvinfo : EIATTR_SW_WAR
	.align		4
.L_203:
        /*0064*/ 	.byte	0x04, 0x36
        /*0066*/ 	.short	(.L_205 - .L_204)
.L_204:
        /*0068*/ 	.word	0x00000008
.L_205:


//--------------------- .nv.info._Z4tanhPfS_S_S_S_S_S_ii --------------------------
	.section	.nv.info._Z4tanhPfS_S_S_S_S_S_ii,"",@"SHT_CUDA_INFO"
	.sectionflags	@""
	.align	4


	//----- nvinfo : EIATTR_CUDA_API_VERSION
	.align		4
        /*0000*/ 	.byte	0x04, 0x37
        /*0002*/ 	.short	(.L_207 - .L_206)
.L_206:
        /*0004*/ 	.word	0x00000082


	//----- nvinfo : EIATTR_KPARAM_INFO
	.align		4
.L_207:
        /*0008*/ 	.byte	0x04, 0x17
        /*000a*/ 	.short	(.L_209 - .L_208)
.L_208:
        /*000c*/ 	.word	0x00000000
        /*0010*/ 	.short	0x0008
        /*0012*/ 	.short	0x003c
        /*0014*/ 	.byte	0x00, 0xf0, 0x11, 0x00


	//----- nvinfo : EIATTR_KPARAM_INFO
	.align		4
.L_209:
        /*0018*/ 	.byte	0x04, 0x17
        /*001a*/ 	.short	(.L_211 - .L_210)
.L_210:
        /*001c*/ 	.word	0x00000000
        /*0020*/ 	.short	0x0007
        /*0022*/ 	.short	0x0038
        /*0024*/ 	.byte	0x00, 0xf0, 0x11, 0x00


	//----- nvinfo : EIATTR_KPARAM_INFO
	.align		4
.L_211:
        /*0028*/ 	.byte	0x04, 0x17
        /*002a*/ 	.short	(.L_213 - .L_212)
.L_212:
        /*002c*/ 	.word	0x00000000
        /*0030*/ 	.short	0x0006
        /*0032*/ 	.short	0x0030
        /*0034*/ 	.byte	0x00, 0xf5, 0x21, 0x00


	//----- nvinfo : EIATTR_KPARAM_INFO
	.align		4
.L_213:
        /*0038*/ 	.byte	0x04, 0x17
        /*003a*/ 	.short	(.L_215 - .L_214)
.L_214:
        /*003c*/ 	.word	0x00000000
        /*0040*/ 	.short	0x0005
        /*0042*/ 	.short	0x0028
        /*0044*/ 	.byte	0x00, 0xf5, 0x21, 0x00


	//----- nvinfo : EIATTR_KPARAM_INFO
	.align		4
.L_215:
        /*0048*/ 	.byte	0x04, 0x17
        /*004a*/ 	.short	(.L_217 - .L_216)
.L_216:
        /*004c*/ 	.word	0x00000000
        /*0050*/ 	.short	0x0004
        /*0052*/ 	.short	0x0020
        /*0054*/ 	.byte	0x00, 0xf5, 0x21, 0x00


	//----- nvinfo : EIATTR_KPARAM_INFO
	.align		4
.L_217:
        /*0058*/ 	.byte	0x04, 0x17
        /*005a*/ 	.short	(.L_219 - .L_218)
.L_218:
        /*005c*/ 	.word	0x00000000
        /*0060*/ 	.short	0x0003
        /*0062*/ 	.short	0x0018
        /*0064*/ 	.byte	0x00, 0xf5, 0x21, 0x00


	//----- nvinfo : EIATTR_KPARAM_INFO
	.align		4
.L_219:
        /*0068*/ 	.byte	0x04, 0x17
        /*006a*/ 	.short	(.L_221 - .L_220)
.L_220:
        /*006c*/ 	.word	0x00000000
        /*0070*/ 	.short	0x0002
        /*0072*/ 	.short	0x0010
        /*0074*/ 	.byte	0x00, 0xf5, 0x21, 0x00


	//----- nvinfo : EIATTR_KPARAM_INFO
	.align		4
.L_221:
        /*0078*/ 	.byte	0x04, 0x17
        /*007a*/ 	.short	(.L_223 - .L_222)
.L_222:
        /*007c*/ 	.word	0x00000000
        /*0080*/ 	.short	0x0001
        /*0082*/ 	.short	0x0008
        /*0084*/ 	.byte	0x00, 0xf5, 0x21, 0x00


	//----- nvinfo : EIATTR_KPARAM_INFO
	.align		4
.L_223:
        /*0088*/ 	.byte	0x04, 0x17
        /*008a*/ 	.short	(.L_225 - .L_224)
.L_224:
        /*008c*/ 	.word	0x00000000
        /*0090*/ 	.short	0x0000
        /*0092*/ 	.short	0x0000
        /*0094*/ 	.byte	0x00, 0xf5, 0x21, 0x00


	//----- nvinfo : EIATTR_SPARSE_MMA_MASK
	.align		4
.L_225:
        /*0098*/ 	.byte	0x03, 0x50
        /*009a*/ 	.short	0x0000


	//----- nvinfo : EIATTR_MAXREG_COUNT
	.align		4
        /*009c*/ 	.byte	0x03, 0x1b
        /*009e*/ 	.short	0x00ff


	//----- nvinfo : EIATTR_MERCURY_ISA_VERSION
	.align		4
        /*00a0*/ 	.byte	0x03, 0x5f
        /*00a2*/ 	.short	0x0101


	//----- nvinfo : EIATTR_VRC_CTA_INIT_COUNT
	.align		4
        /*00a4*/ 	.byte	0x02, 0x4a
	.zero		1
	.zero		1


	//----- nvinfo : EIATTR_EXIT_INSTR_OFFSETS
	.align		4
        /*00a8*/ 	.byte	0x04, 0x1c
        /*00aa*/ 	.short	(.L_227 - .L_226)


	//   ....[0]....
.L_226:
        /*00ac*/ 	.word	0x00000070


	//   ....[1]....
        /*00b0*/ 	.word	0x00000370


	//----- nvinfo : EIATTR_CBANK_PARAM_SIZE
	.align		4
.L_227:
        /*00b4*/ 	.byte	0x03, 0x19
        /*00b6*/ 	.short	0x0040


	//----- nvinfo : EIATTR_PARAM_CBANK
	.align		4
        /*00b8*/ 	.byte	0x04, 0x0a
        /*00ba*/ 	.short	(.L_229 - .L_228)
	.align		4
.L_228:
        /*00bc*/ 	.word	index@(.nv.constant0._Z4tanhPfS_S_S_S_S_S_ii)
        /*00c0*/ 	.short	0x0380
        /*00c2*/ 	.short	0x0040


	//----- nvinfo : EIATTR_SW_WAR
	.align		4
.L_229:
        /*00c4*/ 	.byte	0x04, 0x36
        /*00c6*/ 	.short	(.L_231 - .L_230)
.L_230:
        /*00c8*/ 	.word	0x00000008
.L_231:


//--------------------- .nv.info._Z4tanhPfS_S_S_iii --------------------------
	.section	.nv.info._Z4tanhPfS_S_S_iii,"",@"SHT_CUDA_INFO"
	.sectionflags	@""
	.align	4


	//----- nvinfo : EIATTR_CUDA_API_VERSION
	.align		4
        /*0000*/ 	.byte	0x04, 0x37
        /*0002*/ 	.short	(.L_233 - .L_232)
.L_232:
        /*0004*/ 	.word	0x00000082


	//----- nvinfo : EIATTR_KPARAM_INFO
	.align		4
.L_233:
        /*0008*/ 	.byte	0x04, 0x17
        /*000a*/ 	.short	(.L_235 - .L_234)
.L_234:
        /*000c*/ 	.word	0x00000000
        /*0010*/ 	.short	0x0006
        /*0012*/ 	.short	0x0028
        /*0014*/ 	.byte	0x00, 0xf0, 0x11, 0x00


	//----- nvinfo : EIATTR_KPARAM_INFO
	.align		4
.L_235:
        /*0018*/ 	.byte	0x04, 0x17
        /*001a*/ 	.short	(.L_237 - .L_236)
.L_236:
        /*001c*/ 	.word	0x00000000
        /*0020*/ 	.short	0x0005
        /*0022*/ 	.short	0x0024
        /*0024*/ 	.byte	0x00, 0xf0, 0x11, 0x00


	//----- nvinfo : EIATTR_KPARAM_INFO
	.align		4
.L_237:
        /*0028*/ 	.byte	0x04, 0x17
        /*002a*/ 	.short	(.L_239 - .L_238)
.L_238:
        /*002c*/ 	.word	0x00000000
        /*0030*/ 	.short	0x0004
        /*0032*/ 	.short	0x0020
        /*0034*/ 	.byte	0x00, 0xf0, 0x11, 0x00


	//----- nvinfo : EIATTR_KPARAM_INFO
	.align		4
.L_239:
        /*0038*/ 	.byte	0x04, 0x17
        /*003a*/ 	.short	(.L_241 - .L_240)
.L_240:
        /*003c*/ 	.word	0x00000000
        /*0040*/ 	.short	0x0003
        /*0042*/ 	.short	0x0018
        /*0044*/ 	.byte	0x00, 0xf5, 0x21, 0x00


	//----- nvinfo : EIATTR_KPARAM_INFO
	.align		4
.L_241:
        /*0048*/ 	.byte	0x04, 0x17
        /*004a*/ 	.short	(.L_243 - .L_242)
.L_242:
        /*004c*/ 	.word	0x00000000
        /*0050*/ 	.short	0x0002
        /*0052*/ 	.short	0x0010
        /*0054*/ 	.byte	0x00, 0xf5, 0x21, 0x00


	//----- nvinfo : EIATTR_KPARAM_INFO
	.align		4
.L_243:
        /*0058*/ 	.byte	0x04, 0x17
        /*005a*/ 	.short	(.L_245 - .L_244)
.L_244:
        /*005c*/ 	.word	0x00000000
        /*0060*/ 	.short	0x0001
        /*0062*/ 	.short	0x0008
        /*0064*/ 	.byte	0x00, 0xf5, 0x21, 0x00


	//----- nvinfo : EIATTR_KPARAM_INFO
	.align		4
.L_245:
        /*0068*/ 	.byte	0x04, 0x17
        /*006a*/ 	.short	(.L_247 - .L_246)
.L_246:
        /*006c*/ 	.word	0x00000000
        /*0070*/ 	.short	0x0000
        /*0072*/ 	.short	0x0000
        /*0074*/ 	.byte	0x00, 0xf5, 0x21, 0x00


	//----- nvinfo : EIATTR_SPARSE_MMA_MASK
	.align		4
.L_247:
        /*0078*/ 	.byte	0x03, 0x50
        /*007a*/ 	.short	0x0000


	//----- nvinfo : EIATTR_MAXREG_COUNT
	.align		4
        /*007c*/ 	.byte	0x03, 0x1b
        /*007e*/ 	.short	0x00ff


	//----- nvinfo : EIATTR_MERCURY_ISA_VERSION
	.align		4
        /*0080*/ 	.byte	0x03, 0x5f
        /*0082*/ 	.short	0x0101


	//----- nvinfo : EIATTR_VRC_CTA_INIT_COUNT
	.align		4
        /*0084*/ 	.byte	0x02, 0x4a
	.zero		1
	.zero		1


	//----- nvinfo : EIATTR_EXIT_INSTR_OFFSETS
	.align		4
        /*0088*/ 	.byte	0x04, 0x1c
        /*008a*/ 	.short	(.L_249 - .L_248)


	//   ....[0]....
.L_248:
        /*008c*/ 	.word	0x00000070


	//   ....[1]....
        /*0090*/ 	.word	0x00000310


	//----- nvinfo : EIATTR_CBANK_PARAM_SIZE
	.align		4
.L_249:
        /*0094*/ 	.byte	0x03, 0x19
        /*0096*/ 	.short	0x002c


	//----- nvinfo : EIATTR_PARAM_CBANK
	.align		4
        /*0098*/ 	.byte	0x04, 0x0a
        /*009a*/ 	.short	(.L_251 - .L_250)
	.align		4
.L_250:
        /*009c*/ 	.word	index@(.nv.constant0._Z4tanhPfS_S_S_iii)
        /*00a0*/ 	.short	0x0380
        /*00a2*/ 	.short	0x002c


	//----- nvinfo : EIATTR_SW_WAR
	.align		4
.L_251:
        /*00a4*/ 	.byte	0x04, 0x36
        /*00a6*/ 	.short	(.L_253 - .L_252)
.L_252:
        /*00a8*/ 	.word	0x00000008
.L_253:


//--------------------- .nv.info._Z4tanhPfS_i     --------------------------
	.section	.nv.info._Z4tanhPfS_i,"",@"SHT_CUDA_INFO"
	.sectionflags	@""
	.align	4


	//----- nvinfo : EIATTR_CUDA_API_VERSION
	.align		4
        /*0000*/ 	.byte	0x04, 0x37
        /*0002*/ 	.short	(.L_255 - .L_254)
.L_254:
        /*0004*/ 	.word	0x00000082


	//----- nvinfo : EIATTR_KPARAM_INFO
	.align		4
.L_255:
        /*0008*/ 	.byte	0x04, 0x17
        /*000a*/ 	.short	(.L_257 - .L_256)
.L_256:
        /*000c*/ 	.word	0x00000000
        /*0010*/ 	.short	0x0002
        /*0012*/ 	.short	0x0010
        /*0014*/ 	.byte	0x00, 0xf0, 0x11, 0x00


	//----- nvinfo : EIATTR_KPARAM_INFO
	.align		4
.L_257:
        /*0018*/ 	.byte	0x04, 0x17
        /*001a*/ 	.short	(.L_259 - .L_258)
.L_258:
        /*001c*/ 	.word	0x00000000
        /*0020*/ 	.short	0x0001
        /*0022*/ 	.short	0x0008
        /*0024*/ 	.byte	0x00, 0xf5, 0x21, 0x00


	//----- nvinfo : EIATTR_KPARAM_INFO
	.align		4
.L_259:
        /*0028*/ 	.byte	0x04, 0x17
        /*002a*/ 	.short	(.L_261 - .L_260)
.L_260:
        /*002c*/ 	.word	0x00000000
        /*0030*/ 	.short	0x0000
        /*0032*/ 	.short	0x0000
        /*0034*/ 	.byte	0x00, 0xf5, 0x21, 0x00


	//----- nvinfo : EIATTR_SPARSE_MMA_MASK
	.align		4
.L_261:
        /*0038*/ 	.byte	0x03, 0x50
        /*003a*/ 	.short	0x0000


	//----- nvinfo : EIATTR_MAXREG_COUNT
	.align		4
        /*003c*/ 	.byte	0x03, 0x1b
        /*003e*/ 	.short	0x00ff


	//----- nvinfo : EIATTR_MERCURY_ISA_VERSION
	.align		4
        /*0040*/ 	.byte	0x03, 0x5f
        /*0042*/ 	.short	0x0101


	//----- nvinfo : EIATTR_VRC_CTA_INIT_COUNT
	.align		4
        /*0044*/ 	.byte	0x02, 0x4a
	.zero		1
	.zero		1


	//----- nvinfo : EIATTR_EXIT_INSTR_OFFSETS
	.align		4
        /*0048*/ 	.byte	0x04, 0x1c
        /*004a*/ 	.short	(.L_263 - .L_262)


	//   ....[0]....
.L_262:
        /*004c*/ 	.word	0x00000070


	//   ....[1]....
        /*0050*/ 	.word	0x00000220


	//----- nvinfo : EIATTR_CBANK_PARAM_SIZE
	.align		4
.L_263:
        /*0054*/ 	.byte	0x03, 0x19
        /*0056*/ 	.short	0x0014


	//----- nvinfo : EIATTR_PARAM_CBANK
	.align		4
        /*0058*/ 	.byte	0x04, 0x0a
        /*005a*/ 	.short	(.L_265 - .L_264)
	.align		4
.L_264:
        /*005c*/ 	.word	index@(.nv.constant0._Z4tanhPfS_i)
        /*0060*/ 	.short	0x0380
        /*0062*/ 	.short	0x0014


	//----- nvinfo : EIATTR_SW_WAR
	.align		4
.L_265:
        /*0064*/ 	.byte	0x04, 0x36
        /*0066*/ 	.short	(.L_267 - .L_266)
.L_266:
        /*0068*/ 	.word	0x00000008
.L_267:


//--------------------- .nv.info._Z13lookup_kernelPfPKfPiiii --------------------------
	.section	.nv.info._Z13lookup_kernelPfPKfPiiii,"",@"SHT_CUDA_INFO"
	.sectionflags	@""
	.align	4


	//----- nvinfo : EIATTR_CUDA_API_VERSION
	.align		4
        /*0000*/ 	.byte	0x04, 0x37
        /*0002*/ 	.short	(.L_269 - .L_268)
.L_268:
        /*0004*/ 	.word	0x00000082


	//----- nvinfo : EIATTR_KPARAM_INFO
	.align		4
.L_269:
        /*0008*/ 	.byte	0x04, 0x17
        /*000a*/ 	.short	(.L_271 - .L_270)
.L_270:
        /*000c*/ 	.word	0x00000000
        /*0010*/ 	.short	0x0005
        /*0012*/ 	.short	0x0020
        /*0014*/ 	.byte	0x00, 0xf0, 0x11, 0x00


	//----- nvinfo : EIATTR_KPARAM_INFO
	.align		4
.L_271:
        /*0018*/ 	.byte	0x04, 0x17
        /*001a*/ 	.short	(.L_273 - .L_272)
.L_272:
        /*001c*/ 	.word	0x00000000
        /*0020*/ 	.short	0x0004
        /*0022*/ 	.short	0x001c
        /*0024*/ 	.byte	0x00, 0xf0, 0x11, 0x00


	//----- nvinfo : EIATTR_KPARAM_INFO
	.align		4
.L_273:
        /*0028*/ 	.byte	0x04, 0x17
        /*002a*/ 	.short	(.L_275 - .L_274)
.L_274:
        /*002c*/ 	.word	0x00000000
        /*0030*/ 	.short	0x0003
        /*0032*/ 	.short	0x0018
        /*0034*/ 	.byte	0x00, 0xf0, 0x11, 0x00


	//----- nvinfo : EIATTR_KPARAM_INFO
	.align		4
.L_275:
        /*0038*/ 	.byte	0x04, 0x17
        /*003a*/ 	.short	(.L_277 - .L_276)
.L_276:
        /*003c*/ 	.word	0x00000000
        /*0040*/ 	.short	0x0002
        /*0042*/ 	.short	0x0010
        /*0044*/ 	.byte	0x00, 0xf5, 0x21, 0x00


	//----- nvinfo : EIATTR_KPARAM_INFO
	.align		4
.L_277:
        /*0048*/ 	.byte	0x04, 0x17
        /*004a*/ 	.short	(.L_279 - .L_278)
.L_278:
        /*004c*/ 	.word	0x00000000
        /*0050*/ 	.short	0x0001
        /*0052*/ 	.short	0x0008
        /*0054*/ 	.byte	0x00, 0xf5, 0x21, 0x00


	//----- nvinfo : EIATTR_KPARAM_INFO
	.align		4
.L_279:
        /*0058*/ 	.byte	0x04, 0x17
        /*005a*/ 	.short	(.L_281 - .L_280)
.L_280:
        /*005c*/ 	.word	0x00000000
        /*0060*/ 	.short	0x0000
        /*0062*/ 	.short	0x0000
        /*0064*/ 	.byte	0x00, 0xf5, 0x21, 0x00


	//----- nvinfo : EIATTR_SPARSE_MMA_MASK
	.align		4
.L_281:
        /*0068*/ 	.byte	0x03, 0x50
        /*006a*/ 	.short	0x0000


	//----- nvinfo : EIATTR_MAXREG_COUNT
	.align		4
        /*006c*/ 	.byte	0x03, 0x1b
        /*006e*/ 	.short	0x00ff


	//----- nvinfo : EIATTR_MERCURY_ISA_VERSION
	.align		4
        /*0070*/ 	.byte	0x03, 0x5f
        /*0072*/ 	.short	0x0101


	//----- nvinfo : EIATTR_VRC_CTA_INIT_COUNT
	.align		4
        /*0074*/ 	.byte	0x02, 0x4a
	.zero		1
	.zero		1


	//----- nvinfo : EIATTR_EXIT_INSTR_OFFSETS
	.align		4
        /*0078*/ 	.byte	0x04, 0x1c
        /*007a*/ 	.short	(.L_283 - .L_282)


	//   ....[0]....
.L_282:
        /*007c*/ 	.word	0x00000070


	//   ....[1]....
        /*0080*/ 	.word	0x00000130


	//   ....[2]....
        /*0084*/ 	.word	0x000001e0


	//----- nvinfo : EIATTR_CBANK_PARAM_SIZE
	.align		4
.L_283:
        /*0088*/ 	.byte	0x03, 0x19
        /*008a*/ 	.short	0x0024


	//----- nvinfo : EIATTR_PARAM_CBANK
	.align		4
        /*008c*/ 	.byte	0x04, 0x0a
        /*008e*/ 	.short	(.L_285 - .L_284)
	.align		4
.L_284:
        /*0090*/ 	.word	index@(.nv.constant0._Z13lookup_kernelPfPKfPiiii)
        /*0094*/ 	.short	0x0380
        /*0096*/ 	.short	0x0024


	//----- nvinfo : EIATTR_SW_WAR
	.align		4
.L_285:
        /*0098*/ 	.byte	0x04, 0x36
        /*009a*/ 	.short	(.L_287 - .L_286)
.L_286:
        /*009c*/ 	.word	0x00000008
.L_287:


//--------------------- .nv.callgraph             --------------------------
	.section	.nv.callgraph,"",@"SHT_CUDA_CALLGRAPH"
	.align	4
	.sectionentsize	8
	.align		4
        /*0000*/ 	.word	0x00000000
	.align		4
        /*0004*/ 	.word	0xffffffff
	.align		4
        /*0008*/ 	.word	0x00000000
	.align		4
        /*000c*/ 	.word	0xfffffffe
	.align		4
        /*0010*/ 	.word	0x00000000
	.align		4
        /*0014*/ 	.word	0xfffffffd
	.align		4
        /*0018*/ 	.word	0x00000000
	.align		4
        /*001c*/ 	.word	0xfffffffc


//--------------------- .text._Z18elementwise_op_decPfS_S_S_S_S_ii --------------------------
	.section	.text._Z18elementwise_op_decPfS_S_S_S_S_ii,"ax",@progbits
	.align	128
        .global         _Z18elementwise_op_decPfS_S_S_S_S_ii
        .type           _Z18elementwise_op_decPfS_S_S_S_S_ii,@function
        .size           _Z18elementwise_op_decPfS_S_S_S_S_ii,(.L_x_57 - _Z18elementwise_op_decPfS_S_S_S_S_ii)
        .other          _Z18elementwise_op_decPfS_S_S_S_S_ii,@"STO_CUDA_ENTRY STV_DEFAULT"
_Z18elementwise_op_decPfS_S_S_S_S_ii:
.text._Z18elementwise_op_decPfS_S_S_S_S_ii:
[----:B------:R-:W-:Y:S01]  /*0000*/  LDC R1, c[0x0][0x37c] ;  /* 0x0000df00ff017b82 */ /* 0x000fe20000000800 */
[----:B------:R-:W0:Y:S07]  /*0010*/  S2R R6, SR_TID.X ;  /* 0x0000000000067919 */ /* 0x000e2e0000002100 */
[----:B------:R-:W0:Y:S01]  /*0020*/  S2UR UR4, SR_CTAID.Y ;  /* 0x00000000000479c3 */ /* 0x000e220000002600 */
[----:B------:R-:W1:Y:S07]  /*0030*/  LDCU UR5, c[0x0][0x3b4] ;  /* 0x00007680ff0577ac */ /* 0x000e6e0008000800 */
[----:B------:R-:W0:Y:S02]  /*0040*/  LDC R3, c[0x0][0x360] ;  /* 0x0000d800ff037b82 */ /* 0x000e240000000800 */
[----:B0-----:R-:W-:-:S05]  /*0050*/  IMAD R6, R3, UR4, R6 ;  /* 0x0000000403067c24 */ /* 0x001fca000f8e0206 */
[----:B-1----:R-:W-:-:S13]  /*0060*/  ISETP.GE.AND P0, PT, R6, UR5, PT ;  /* 0x0000000506007c0c */ /* 0x002fda000bf06270 */
[----:B------:R-:W-:Y:S05]  /*0070*/  @P0 EXIT ;  /* 0x000000000000094d */ /* 0x000fea0003800000 */
[----:B------:R-:W0:Y:S01]  /*0080*/  S2UR UR6, SR_CTAID.X ;  /* 0x00000000000679c3 */ /* 0x000e220000002500 */
[----:B------:R-:W1:Y:S07]  /*0090*/  LDCU.64 UR4, c[0x0][0x358] ;  /* 0x00006b00ff0477ac */ /* 0x000e6e0008000a00 */
[----:B------:R-:W0:Y:S08]  /*00a0*/  LDC R3, c[0x0][0x3b0] ;  /* 0x0000ec00ff037b82 */ /* 0x000e300000000800 */
[----:B------:R-:W2:Y:S08]  /*00b0*/  LDC.64 R4, c[0x0][0x388] ;  /* 0x0000e200ff047b82 */ /* 0x000eb00000000a00 */
[----:B------:R-:W3:Y:S08]  /*00c0*/  LDC.64 R8, c[0x0][0x390] ;  /* 0x0000e400ff087b82 */ /* 0x000ef00000000a00 */
[----:B------:R-:W4:Y:S01]  /*00d0*/  LDC.64 R10, c[0x0][0x398] ;  /* 0x0000e600ff0a7b82 */ /* 0x000f220000000a00 */
[----:B0-----:R-:W-:-:S07]  /*00e0*/  IMAD R3, R6, R3, UR6 ;  /* 0x0000000606037e24 */ /* 0x001fce000f8e0203 */
[----:B------:R-:W0:Y:S01]  /*00f0*/  LDC.64 R12, c[0x0][0x3a0] ;  /* 0x0000e800ff0c7b82 */ /* 0x000e220000000a00 */
[----:B--2---:R-:W-:-:S06]  /*0100*/  IMAD.WIDE R4, R3, 0x4, R4 ;  /* 0x0000000403047825 */ /* 0x004fcc00078e0204 */
[----:B-1----:R-:W2:Y:S01]  /*0110*/  LDG.E R4, desc[UR4][R4.64] ;  /* 0x0000000404047981 */ /* 0x002ea2000c1e1900 */
[----:B---3--:R-:W-:-:S06]  /*0120*/  IMAD.WIDE R8, R3, 0x4, R8 ;  /* 0x0000000403087825 */ /* 0x008fcc00078e0208 */
[----:B------:R-:W2:Y:S01]  /*0130*/  LDG.E R9, desc[UR4][R8.64] ;  /* 0x0000000408097981 */ /* 0x000ea2000c1e1900 */
[----:B----4-:R-:W-:-:S06]  /*0140*/  IMAD.WIDE R10, R3, 0x4, R10 ;  /* 0x00000004030a7825 */ /* 0x010fcc00078e020a */
[----:B------:R-:W3:Y:S01]  /*0150*/  LDG.E R11, desc[UR4][R10.64] ;  /* 0x000000040a0b7981 */ /* 0x000ee2000c1e1900 */
[----:B0-----:R-:W-:-:S06]  /*0160*/  IMAD.WIDE.U32 R12, R6, 0x4, R12 ;  /* 0x00000004060c7825 */ /* 0x001fcc00078e000c */
[----:B------:R-:W4:Y:S01]  /*0170*/  LDG.E R13, desc[UR4][R12.64] ;  /* 0x000000040c0d7981 */ /* 0x000f22000c1e1900 */
[----:B------:R-:W-:Y:S01]  /*0180*/  HFMA2 R7, -RZ, RZ, 0.96630859375, -0.0022525787353515625 ;  /* 0x3bbb989dff077431 */ /* 0x000fe200000001ff */
[----:B------:R-:W-:Y:S01]  /*0190*/  MOV R15, 0x437c0000 ;  /* 0x437c0000000f7802 */ /* 0x000fe20000000f00 */
[----:B------:R-:W-:Y:S01]  /*01a0*/  BSSY.RECONVERGENT B0, `(.L_x_0) ;  /* 0x0000018000007945 */ /* 0x000fe20003800200 */
[----:B--2---:R-:W-:-:S04]  /*01b0*/  FADD R0, R4, R9 ;  /* 0x0000000904007221 */ /* 0x004fc80000000000 */
[----:B---3--:R-:W-:-:S04]  /*01c0*/  FADD R0, R0, R11 ;  /* 0x0000000b00007221 */ /* 0x008fc80000000000 */
[----:B----4-:R-:W-:-:S04]  /*01d0*/  FADD R0, R0, R13 ;  /* 0x0000000d00007221 */ /* 0x010fc80000000000 */
[----:B------:R-:W-:-:S04]  /*01e0*/  FFMA.SAT R2, R0, -R7, 0.5 ;  /* 0x3f00000000027423 */ /* 0x000fc80000002807 */
[----:B------:R-:W-:-:S04]  /*01f0*/  FFMA.RM R2, R2, R15, 12582913 ;  /* 0x4b40000102027423 */ /* 0x000fc8000000400f */
[----:B------:R-:W-:-:S04]  /*0200*/  FADD R5, R2, -12583039 ;  /* 0xcb40007f02057421 */ /* 0x000fc80000000000 */
[----:B------:R-:W-:-:S04]  /*0210*/  FFMA R5, R0, -1.4426950216293334961, -R5 ;  /* 0xbfb8aa3b00057823 */ /* 0x000fc80000000805 */
[----:B------:R-:W-:-:S06]  /*0220*/  FFMA R5, R0, -1.925963033500011079e-08, R5 ;  /* 0xb2a5706000057823 */ /* 0x000fcc0000000005 */
[----:B------:R-:W0:Y:S01]  /*0230*/  MUFU.EX2 R5, R5 ;  /* 0x0000000500057308 */ /* 0x000e220000000800 */
[----:B------:R-:W-:-:S05]  /*0240*/  SHF.L.U32 R2, R2, 0x17, RZ ;  /* 0x0000001702027819 */ /* 0x000fca00000006ff */
[----:B0-----:R-:W-:-:S05]  /*0250*/  FFMA R0, R2, R5, 1 ;  /* 0x3f80000002007423 */ /* 0x001fca0000000005 */
[----:B------:R-:W-:-:S04]  /*0260*/  IADD3 R2, PT, PT, R0, 0x1800000, RZ ;  /* 0x0180000000027810 */ /* 0x000fc80007ffe0ff */
[----:B------:R-:W-:-:S04]  /*0270*/  LOP3.LUT R2, R2, 0x7f800000, RZ, 0xc0, !PT ;  /* 0x7f80000002027812 */ /* 0x000fc800078ec0ff */
[----:B------:R-:W-:-:S13]  /*0280*/  ISETP.GT.U32.AND P0, PT, R2, 0x1ffffff, PT ;  /* 0x01ffffff0200780c */ /* 0x000fda0003f04070 */
[----:B------:R-:W-:Y:S05]  /*0290*/  @P0 BRA `(.L_x_1) ;  /* 0x0000000000100947 */ /* 0x000fea0003800000 */
[----:B------:R-:W-:-:S07]  /*02a0*/  MOV R8, 0x2c0 ;  /* 0x000002c000087802 */ /* 0x000fce0000000f00 */
[----:B------:R-:W-:Y:S05]  /*02b0*/  CALL.REL.NOINC `($__internal_0_$__cuda_sm20_rcp_rn_f32_slowpath) ;  /* 0x0000000400787944 */ /* 0x000fea0003c00000 */
[----:B------:R-:W-:Y:S01]  /*02c0*/  MOV R4, R5 ;  /* 0x0000000500047202 */ /* 0x000fe20000000f00 */
[----:B------:R-:W-:Y:S06]  /*02d0*/  BRA `(.L_x_2) ;  /* 0x0000000000107947 */ /* 0x000fec0003800000 */
.L_x_1:
[----:B------:R-:W0:Y:S02]  /*02e0*/  MUFU.RCP R5, R0 ;  /* 0x0000000000057308 */ /* 0x000e240000001000 */
[----:B0-----:R-:W-:-:S04]  /*02f0*/  FFMA R2, R0, R5, -1 ;  /* 0xbf80000000027423 */ /* 0x001fc80000000005 */
[----:B------:R-:W-:-:S04]  /*0300*/  FADD.FTZ R2, -R2, -RZ ;  /* 0x800000ff02027221 */ /* 0x000fc80000010100 */
[----:B------:R-:W-:-:S07]  /*0310*/  FFMA R4, R5, R2, R5 ;  /* 0x0000000205047223 */ /* 0x000fce0000000005 */
.L_x_2:
[----:B------:R-:W-:Y:S05]  /*0320*/  BSYNC.RECONVERGENT B0 ;  /* 0x0000000000007941 */ /* 0x000fea0003800200 */
.L_x_0:
[----:B------:R-:W0:Y:S08]  /*0330*/  LDC.64 R16, c[0x0][0x3b0] ;  /* 0x0000ec00ff107b82 */ /* 0x000e300000000a00 */
[----:B------:R-:W1:Y:S08]  /*0340*/  LDC.64 R10, c[0x0][0x388] ;  /* 0x0000e200ff0a7b82 */ /* 0x000e700000000a00 */
[----:B------:R-:W2:Y:S08]  /*0350*/  LDC.64 R12, c[0x0][0x390] ;  /* 0x0000e400ff0c7b82 */ /* 0x000eb00000000a00 */
[----:B------:R-:W3:Y:S01]  /*0360*/  LDC.64 R14, c[0x0][0x398] ;  /* 0x0000e600ff0e7b82 */ /* 0x000ee20000000a00 */
[----:B0-----:R-:W-:-:S05]  /*0370*/  IADD3 R6, PT, PT, R6, R17, RZ ;  /* 0x0000001106067210 */ /* 0x001fca0007ffe0ff */
[----:B------:R-:W-:Y:S02]  /*0380*/  IMAD R5, R6, R16, UR6 ;  /* 0x0000000606057e24 */ /* 0x000fe4000f8e0210 */
[----:B------:R-:W0:Y:S02]  /*0390*/  LDC.64 R8, c[0x0][0x3a0] ;  /* 0x0000e800ff087b82 */ /* 0x000e240000000a00 */
[----:B-1----:R-:W-:-:S04]  /*03a0*/  IMAD.WIDE R10, R5, 0x4, R10 ;  /* 0x00000004050a7825 */ /* 0x002fc800078e020a */
[C---:B--2---:R-:W-:Y:S02]  /*03b0*/  IMAD.WIDE R12, R5.reuse, 0x4, R12 ;  /* 0x00000004050c7825 */ /* 0x044fe400078e020c */
[----:B------:R-:W2:Y:S04]  /*03c0*/  LDG.E R10, desc[UR4][R10.64] ;  /* 0x000000040a0a7981 */ /* 0x000ea8000c1e1900 */
[----:B------:R-:W2:Y:S01]  /*03d0*/  LDG.E R13, desc[UR4][R12.64] ;  /* 0x000000040c0d7981 */ /* 0x000ea2000c1e1900 */
[----:B---3--:R-:W-:-:S06]  /*03e0*/  IMAD.WIDE R14, R5, 0x4, R14 ;  /* 0x00000004050e7825 */ /* 0x008fcc00078e020e */
        /* <DEDUP_REMOVED lines=25> */
.L_x_4:
[----:B------:R-:W0:Y:S02]  /*0580*/  MUFU.RCP R5, R0 ;  /* 0x0000000000057308 */ /* 0x000e240000001000 */
[----:B0-----:R-:W-:-:S04]  /*0590*/  FFMA R2, R0, R5, -1 ;  /* 0xbf80000000027423 */ /* 0x001fc80000000005 */
[----:B------:R-:W-:-:S04]  /*05a0*/  FADD.FTZ R2, -R2, -RZ ;  /* 0x800000ff02027221 */ /* 0x000fc80000010100 */
[----:B------:R-:W-:-:S07]  /*05b0*/  FFMA R2, R5, R2, R5 ;  /* 0x0000000205027223 */ /* 0x000fce0000000005 */
.L_x_5:
[----:B------:R-:W-:Y:S05]  /*05c0*/  BSYNC.RECONVERGENT B0 ;  /* 0x0000000000007941 */ /* 0x000fea0003800200 */
.L_x_3:
        /* <DEDUP_REMOVED lines=11> */
[----:B---3--:R-:W-:Y:S02]  /*0680*/  IMAD.WIDE R14, R7, 0x4, R14 ;  /* 0x00000004070e7825 */ /* 0x008fe400078e020e */
[----:B------:R-:W1:Y:S04]  /*0690*/  LDC.64 R6, c[0x0][0x3a8] ;  /* 0x0000ea00ff067b82 */ /* 0x000e680000000a00 */
[----:B------:R-:W3:Y:S01]  /*06a0*/  LDG.E R15, desc[UR4][R14.64] ;  /* 0x000000040e0f7981 */ /* 0x000ee2000c1e1900 */
[----:B0-----:R-:W-:-:S06]  /*06b0*/  IMAD.WIDE.U32 R8, R5, 0x4, R8 ;  /* 0x0000000405087825 */ /* 0x001fcc00078e0008 */
[----:B------:R0:W4:Y:S01]  /*06c0*/  LDG.E R9, desc[UR4][R8.64] ;  /* 0x0000000408097981 */ /* 0x000122000c1e1900 */
[----:B-1----:R-:W-:-:S06]  /*06d0*/  IMAD.WIDE R6, R3, 0x4, R6 ;  /* 0x0000000403067825 */ /* 0x002fcc00078e0206 */
[----:B------:R1:W5:Y:S01]  /*06e0*/  LDG.E R7, desc[UR4][R6.64] ;  /* 0x0000000406077981 */ /* 0x000362000c1e1900 */
[----:B0-----:R-:W-:Y:S01]  /*06f0*/  MOV R8, 0x3c80f082 ;  /* 0x3c80f08200087802 */ /* 0x001fe20000000f00 */
[----:B--2---:R-:W-:-:S04]  /*0700*/  FFMA R4, R12, R4, R11 ;  /* 0x000000040c047223 */ /* 0x004fc8000000000b */
[----:B---3--:R-:W-:-:S04]  /*0710*/  FADD R4, R4, R15 ;  /* 0x0000000f04047221 */ /* 0x008fc80000000000 */
[----:B----4-:R-:W-:Y:S01]  /*0720*/  FADD R10, R4, R9 ;  /* 0x00000009040a7221 */ /* 0x010fe20000000000 */
[----:B------:R-:W-:Y:S01]  /*0730*/  HFMA2 R12, -RZ, RZ, 1.875, 0 ;  /* 0x3f800000ff0c7431 */ /* 0x000fe200000001ff */
[----:B------:R-:W0:Y:S02]  /*0740*/  LDC.64 R4, c[0x0][0x380] ;  /* 0x0000e000ff047b82 */ /* 0x000e240000000a00 */
[----:B------:R-:W-:-:S06]  /*0750*/  FMUL R0, |R10|, 2.8853900432586669922 ;  /* 0x4038aa3b0a007820 */ /* 0x000fcc0000400200 */
[----:B------:R-:W2:Y:S01]  /*0760*/  MUFU.EX2 R0, R0 ;  /* 0x0000000000007308 */ /* 0x000ea20000000800 */
[----:B------:R-:W-:Y:S01]  /*0770*/  FMUL R13, R10, R10 ;  /* 0x0000000a0a0d7220 */ /* 0x000fe20000400000 */
[----:B--2---:R-:W-:-:S06]  /*0780*/  FADD R11, R0, 1 ;  /* 0x3f800000000b7421 */ /* 0x004fcc0000000000 */
[----:B------:R-:W1:Y:S01]  /*0790*/  MUFU.RCP R11, R11 ;  /* 0x0000000b000b7308 */ /* 0x000e620000001000 */
[----:B------:R-:W-:Y:S01]  /*07a0*/  FFMA R8, R13, R8, -0.052303962409496307373 ;  /* 0xbd563cae0d087423 */ /* 0x000fe20000000008 */
[----:B------:R-:W-:-:S03]  /*07b0*/  FSETP.GE.AND P1, PT, |R10|, 0.60000002384185791016, PT ;  /* 0x3f19999a0a00780b */ /* 0x000fc60003f26200 */
[----:B------:R-:W-:Y:S01]  /*07c0*/  FFMA R0, R13, R8, 0.1331529766321182251 ;  /* 0x3e0859410d007423 */ /* 0x000fe20000000008 */
[----:B------:R-:W-:-:S03]  /*07d0*/  FSETP.GE.AND P0, PT, |R10|, 9.010913848876953125, PT ;  /* 0x41102cb40a00780b */ /* 0x000fc60003f06200 */
[----:B------:R-:W-:Y:S01]  /*07e0*/  FFMA R0, R13, R0, -0.33332768082618713379 ;  /* 0xbeaaa9ed0d007423 */ /* 0x000fe20000000000 */
[----:B-1----:R-:W-:-:S03]  /*07f0*/  FFMA R6, R11, -2, R12 ;  /* 0xc00000000b067823 */ /* 0x002fc6000000000c */
[----:B------:R-:W-:Y:S02]  /*0800*/  FFMA R13, R13, R0, RZ ;  /* 0x000000000d0d7223 */ /* 0x000fe400000000ff */
[----:B------:R-:W-:Y:S01]  /*0810*/  FSEL R9, R6, 1, !P0 ;  /* 0x3f80000006097808 */ /* 0x000fe20004000000 */
[----:B------:R-:W-:-:S03]  /*0820*/  FADD R0, -R2, 1 ;  /* 0x3f80000002007421 */ /* 0x000fc60000000100 */
[--C-:B------:R-:W-:Y:S01]  /*0830*/  LOP3.LUT R9, R9, 0x80000000, R10.reuse, 0xb8, !PT ;  /* 0x8000000009097812 */ /* 0x100fe200078eb80a */
[----:B------:R-:W-:-:S04]  /*0840*/  @!P1 FFMA R9, R10, R13, R10 ;  /* 0x0000000d0a099223 */ /* 0x000fc8000000000a */
[----:B------:R-:W-:Y:S01]  /*0850*/  FMUL R0, R9, R0 ;  /* 0x0000000009007220 */ /* 0x000fe20000400000 */
[----:B0-----:R-:W-:-:S04]  /*0860*/  IMAD.WIDE R4, R3, 0x4, R4 ;  /* 0x0000000403047825 */ /* 0x001fc800078e0204 */
[----:B-----5:R-:W-:-:S05]  /*0870*/  FFMA R7, R7, R2, R0 ;  /* 0x0000000207077223 */ /* 0x020fca0000000000 */
[----:B------:R-:W-:Y:S01]  /*0880*/  STG.E desc[UR4][R4.64], R7 ;  /* 0x0000000704007986 */ /* 0x000fe2000c101904 */
[----:B------:R-:W-:Y:S05]  /*0890*/  EXIT ;  /* 0x000000000000794d */ /* 0x000fea0003800000 */
        .weak           $__internal_0_$__cuda_sm20_rcp_rn_f32_slowpath
        .type           $__internal_0_$__cuda_sm20_rcp_rn_f32_slowpath,@function
        .size           $__internal_0_$__cuda_sm20_rcp_rn_f32_slowpath,(.L_x_57 - $__internal_0_$__cuda_sm20_rcp_rn_f32_slowpath)
$__internal_0_$__cuda_sm20_rcp_rn_f32_slowpath:
[----:B------:R-:W-:Y:S01]  /*08a0*/  SHF.L.U32 R2, R0, 0x1, RZ ;  /* 0x0000000100027819 */ /* 0x000fe200000006ff */
[----:B------:R-:W-:Y:S03]  /*08b0*/  BSSY.RECONVERGENT B1, `(.L_x_6) ;  /* 0x0000030000017945 */ /* 0x000fe60003800200 */
[----:B------:R-:W-:-:S04]  /*08c0*/  SHF.R.U32.HI R9, RZ, 0x18, R2 ;  /* 0x00000018ff097819 */ /* 0x000fc80000011602 */
[----:B------:R-:W-:-:S13]  /*08d0*/  ISETP.NE.U32.AND P0, PT, R9, RZ, PT ;  /* 0x000000ff0900720c */ /* 0x000fda0003f05070 */
[----:B------:R-:W-:Y:S05]  /*08e0*/  @P0 BRA `(.L_x_7) ;  /* 0x0000000000280947 */ /* 0x000fea0003800000 */
[----:B------:R-:W-:-:S04]  /*08f0*/  SHF.L.U32 R2, R0, 0x1, RZ ;  /* 0x0000000100027819 */ /* 0x000fc800000006ff */
[----:B------:R-:W-:-:S13]  /*0900*/  ISETP.NE.AND P0, PT, R2, RZ, PT ;  /* 0x000000ff0200720c */ /* 0x000fda0003f05270 */
[----:B------:R-:W-:Y:S01]  /*0910*/  @P0 FFMA R7, R0, 1.84467440737095516160e+19, RZ ;  /* 0x5f80000000070823 */ /* 0x000fe200000000ff */
[----:B------:R-:W-:Y:S08]  /*0920*/  @!P0 MUFU.RCP R5, R0 ;  /* 0x0000000000058308 */ /* 0x000ff00000001000 */
[----:B------:R-:W0:Y:S02]  /*0930*/  @P0 MUFU.RCP R2, R7 ;  /* 0x0000000700020308 */ /* 0x000e240000001000 */
[----:B0-----:R-:W-:-:S04]  /*0940*/  @P0 FFMA R9, R7, R2, -1 ;  /* 0xbf80000007090423 */ /* 0x001fc80000000002 */
[----:B------:R-:W-:-:S04]  /*0950*/  @P0 FADD.FTZ R9, -R9, -RZ ;  /* 0x800000ff09090221 */ /* 0x000fc80000010100 */
[----:B------:R-:W-:-:S04]  /*0960*/  @P0 FFMA R2, R2, R9, R2 ;  /* 0x0000000902020223 */ /* 0x000fc80000000002 */
[----:B------:R-:W-:Y:S01]  /*0970*/  @P0 FFMA R5, R2, 1.84467440737095516160e+19, RZ ;  /* 0x5f80000002050823 */ /* 0x000fe200000000ff */
[----:B------:R-:W-:Y:S06]  /*0980*/  BRA `(.L_x_8) ;  /* 0x0000000000887947 */ /* 0x000fec0003800000 */
.L_x_7:
[----:B------:R-:W-:-:S04]  /*0990*/  IADD3 R11, PT, PT, R9, -0xfd, RZ ;  /* 0xffffff03090b7810 */ /* 0x000fc80007ffe0ff */
[----:B------:R-:W-:-:S13]  /*09a0*/  ISETP.GT.U32.AND P0, PT, R11, 0x1, PT ;  /* 0x000000010b00780c */ /* 0x000fda0003f04070 */
[----:B------:R-:W-:Y:S05]  /*09b0*/  @P0 BRA `(.L_x_9) ;  /* 0x0000000000780947 */ /* 0x000fea0003800000 */
[----:B------:R-:W-:Y:S01]  /*09c0*/  LOP3.LUT R2, R0, 0x7fffff, RZ, 0xc0, !PT ;  /* 0x007fffff00027812 */ /* 0x000fe200078ec0ff */
[----:B------:R-:W-:-:S03]  /*09d0*/  HFMA2 R12, -RZ, RZ, 0, 1.78813934326171875e-07 ;  /* 0x00000003ff0c7431 */ /* 0x000fc600000001ff */
[----:B------:R-:W-:-:S04]  /*09e0*/  LOP3.LUT R2, R2, 0x3f800000, RZ, 0xfc, !PT ;  /* 0x3f80000002027812 */ /* 0x000fc800078efcff */
[----:B------:R-:W0:Y:S01]  /*09f0*/  MUFU.RCP R5, R2 ;  /* 0x0000000200057308 */ /* 0x000e220000001000 */
[----:B------:R-:W-:Y:S01]  /*0a00*/  SHF.L.U32 R12, R12, R11, RZ ;  /* 0x0000000b0c0c7219 */ /* 0x000fe200000006ff */
[----:B0-----:R-:W-:-:S04]  /*0a10*/  FFMA R7, R2, R5, -1 ;  /* 0xbf80000002077423 */ /* 0x001fc80000000005 */
[----:B------:R-:W-:-:S04]  /*0a20*/  FADD.FTZ R10, -R7, -RZ ;  /* 0x800000ff070a7221 */ /* 0x000fc80000010100 */
[CCC-:B------:R-:W-:Y:S01]  /*0a30*/  FFMA.RM R7, R5.reuse, R10.reuse, R5.reuse ;  /* 0x0000000a05077223 */ /* 0x1c0fe20000004005 */
[----:B------:R-:W-:-:S04]  /*0a40*/  FFMA.RP R10, R5, R10, R5 ;  /* 0x0000000a050a7223 */ /* 0x000fc80000008005 */
[C---:B------:R-:W-:Y:S02]  /*0a50*/  LOP3.LUT R5, R7.reuse, 0x7fffff, RZ, 0xc0, !PT ;  /* 0x007fffff07057812 */ /* 0x040fe400078ec0ff */
[----:B------:R-:W-:Y:S02]  /*0a60*/  FSETP.NEU.FTZ.AND P0, PT, R7, R10, PT ;  /* 0x0000000a0700720b */ /* 0x000fe40003f1d000 */
[----:B------:R-:W-:Y:S02]  /*0a70*/  LOP3.LUT R5, R5, 0x800000, RZ, 0xfc, !PT ;  /* 0x0080000005057812 */ /* 0x000fe400078efcff */
[----:B------:R-:W-:Y:S02]  /*0a80*/  SEL R7, RZ, 0xffffffff, !P0 ;  /* 0xffffffffff077807 */ /* 0x000fe40004000000 */
[----:B------:R-:W-:Y:S02]  /*0a90*/  LOP3.LUT R12, R12, R5, RZ, 0xc0, !PT ;  /* 0x000000050c0c7212 */ /* 0x000fe400078ec0ff */
[----:B------:R-:W-:-:S02]  /*0aa0*/  IADD3 R2, PT, PT, -R7, RZ, RZ ;  /* 0x000000ff07027210 */ /* 0x000fc40007ffe1ff */
[-C--:B------:R-:W-:Y:S02]  /*0ab0*/  SHF.R.U32.HI R12, RZ, R11.reuse, R12 ;  /* 0x0000000bff0c7219 */ /* 0x080fe4000001160c */
[----:B------:R-:W-:Y:S02]  /*0ac0*/  LOP3.LUT P1, RZ, R2, R11, R5, 0xf8, !PT ;  /* 0x0000000b02ff7212 */ /* 0x000fe4000782f805 */
[C---:B------:R-:W-:Y:S02]  /*0ad0*/  LOP3.LUT P0, RZ, R12.reuse, 0x1, RZ, 0xc0, !PT ;  /* 0x000000010cff7812 */ /* 0x040fe4000780c0ff */
[----:B------:R-:W-:-:S04]  /*0ae0*/  LOP3.LUT P2, RZ, R12, 0x2, RZ, 0xc0, !PT ;  /* 0x000000020cff7812 */ /* 0x000fc8000784c0ff */
[----:B------:R-:W-:Y:S02]  /*0af0*/  PLOP3.LUT P0, PT, P0, P1, P2, 0xe0, 0x0 ;  /* 0x000000000000781c */ /* 0x000fe40000703c20 */
[----:B------:R-:W-:Y:S02]  /*0b00*/  LOP3.LUT P1, RZ, R0, 0x7fffff, RZ, 0xc0, !PT ;  /* 0x007fffff00ff7812 */ /* 0x000fe4000782c0ff */
[----:B------:R-:W-:-:S04]  /*0b10*/  SEL R2, RZ, 0x1, !P0 ;  /* 0x00000001ff027807 */ /* 0x000fc80004000000 */
[----:B------:R-:W-:-:S04]  /*0b20*/  IADD3 R2, PT, PT, -R2, RZ, RZ ;  /* 0x000000ff02027210 */ /* 0x000fc80007ffe1ff */
[----:B------:R-:W-:Y:S02]  /*0b30*/  ISETP.GE.AND P0, PT, R2, RZ, PT ;  /* 0x000000ff0200720c */ /* 0x000fe40003f06270 */
[----:B------:R-:W-:-:S04]  /*0b40*/  IADD3 R2, PT, PT, R9, -0xfc, RZ ;  /* 0xffffff0409027810 */ /* 0x000fc80007ffe0ff */
[----:B------:R-:W-:-:S07]  /*0b50*/  SHF.R.U32.HI R5, RZ, R2, R5 ;  /* 0x00000002ff057219 */ /* 0x000fce0000011605 */
[----:B------:R-:W-:-:S04]  /*0b60*/  @!P0 IADD3 R5, PT, PT, R5, 0x1, RZ ;  /* 0x0000000105058810 */ /* 0x000fc80007ffe0ff */
[----:B------:R-:W-:-:S04]  /*0b70*/  @!P1 SHF.L.U32 R5, R5, 0x1, RZ ;  /* 0x0000000105059819 */ /* 0x000fc800000006ff */
[----:B------:R-:W-:Y:S01]  /*0b80*/  LOP3.LUT R5, R5, 0x80000000, R0, 0xf8, !PT ;  /* 0x8000000005057812 */ /* 0x000fe200078ef800 */
[----:B------:R-:W-:Y:S06]  /*0b90*/  BRA `(.L_x_8) ;  /* 0x0000000000047947 */ /* 0x000fec0003800000 */
.L_x_9:
[----:B------:R0:W1:Y:S02]  /*0ba0*/  MUFU.RCP R5, R0 ;  /* 0x0000000000057308 */ /* 0x0000640000001000 */
.L_x_8:
[----:B------:R-:W-:Y:S05]  /*0bb0*/  BSYNC.RECONVERGENT B1 ;  /* 0x0000000000017941 */ /* 0x000fea0003800200 */
.L_x_6:
[----:B------:R-:W-:-:S04]  /*0bc0*/  MOV R9, 0x0 ;  /* 0x0000000000097802 */ /* 0x000fc80000000f00 */
[----:B01----:R-:W-:Y:S05]  /*0bd0*/  RET.REL.NODEC R8 `(_Z18elementwise_op_decPfS_S_S_S_S_ii) ;  /* 0xfffffff408087950 */ /* 0x003fea0003c3ffff */
.L_x_10:
[----:B------:R-:W-:-:S00]  /*0be0*/  BRA `(.L_x_10) ;  /* 0xfffffffc00fc7947 */ /* 0x000fc0000383ffff */
[----:B------:R-:W-:-:S00]  /*0bf0*/  NOP ;  /* 0x0000000000007918 */ /* 0x000fc00000000000 */
        /* <DEDUP_REMOVED lines=8> */
.L_x_57:


//--------------------- .text._Z14elementwise_opPfS_S_S_S_i --------------------------
	.section	.text._Z14elementwise_opPfS_S_S_S_i,"ax",@progbits
	.align	128
        .global         _Z14elementwise_opPfS_S_S_S_i
        .type           _Z14elementwise_opPfS_S_S_S_i,@function
        .size           _Z14elementwise_opPfS_S_S_S_i,(.L_x_58 - _Z14elementwise_opPfS_S_S_S_i)
        .other          _Z14elementwise_opPfS_S_S_S_i,@"STO_CUDA_ENTRY STV_DEFAULT"
_Z14elementwise_opPfS_S_S_S_i:
.text._Z14elementwise_opPfS_S_S_S_i:
[----:B------:R-:W-:Y:S01]  /*0000*/  LDC R1, c[0x0][0x37c] ;  /* 0x0000df00ff017b82 */ /* 0x000fe20000000800 */
[----:B------:R-:W0:Y:S07]  /*0010*/  S2R R0, SR_TID.X ;  /* 0x0000000000007919 */ /* 0x000e2e0000002100 */
[----:B------:R-:W0:Y:S01]  /*0020*/  S2UR UR4, SR_CTAID.X ;  /* 0x00000000000479c3 */ /* 0x000e220000002500 */
[----:B------:R-:W1:Y:S07]  /*0030*/  LDCU UR5, c[0x0][0x3a8] ;  /* 0x00007500ff0577ac */ /* 0x000e6e0008000800 */
[----:B------:R-:W0:Y:S02]  /*0040*/  LDC R3, c[0x0][0x360] ;  /* 0x0000d800ff037b82 */ /* 0x000e240000000800 */
[----:B0-----:R-:W-:-:S05]  /*0050*/  IMAD R3, R3, UR4, R0 ;  /* 0x0000000403037c24 */ /* 0x001fca000f8e0200 */
[----:B-1----:R-:W-:-:S13]  /*0060*/  ISETP.GE.AND P0, PT, R3, UR5, PT ;  /* 0x0000000503007c0c */ /* 0x002fda000bf06270 */
[----:B------:R-:W-:Y:S05]  /*0070*/  @P0 EXIT ;  /* 0x000000000000094d */ /* 0x000fea0003800000 */
[----:B------:R-:W0:Y:S01]  /*0080*/  LDC.64 R6, c[0x0][0x388] ;  /* 0x0000e200ff067b82 */ /* 0x000e220000000a00 */
[----:B------:R-:W1:Y:S07]  /*0090*/  LDCU.64 UR4, c[0x0][0x358] ;  /* 0x00006b00ff0477ac */ /* 0x000e6e0008000a00 */
[----:B------:R-:W2:Y:S08]  /*00a0*/  LDC.64 R8, c[0x0][0x390] ;  /* 0x0000e400ff087b82 */ /* 0x000eb00000000a00 */
[----:B------:R-:W3:Y:S01]  /*00b0*/  LDC.64 R10, c[0x0][0x398] ;  /* 0x0000e600ff0a7b82 */ /* 0x000ee20000000a00 */
[----:B0-----:R-:W-:-:S05]  /*00c0*/  IMAD.WIDE R6, R3, 0x4, R6 ;  /* 0x0000000403067825 */ /* 0x001fca00078e0206 */
[----:B-1----:R-:W4:Y:S01]  /*00d0*/  LDG.E R0, desc[UR4][R6.64] ;  /* 0x0000000406007981 */ /* 0x002f22000c1e1900 */
[----:B--2---:R-:W-:-:S05]  /*00e0*/  IMAD.WIDE R8, R3, 0x4, R8 ;  /* 0x0000000403087825 */ /* 0x004fca00078e0208 */
[----:B------:R-:W4:Y:S01]  /*00f0*/  LDG.E R5, desc[UR4][R8.64] ;  /* 0x0000000408057981 */ /* 0x000f22000c1e1900 */
[----:B---3--:R-:W-:-:S05]  /*0100*/  IMAD.WIDE R10, R3, 0x4, R10 ;  /* 0x00000004030a7825 */ /* 0x008fca00078e020a */
[----:B------:R-:W2:Y:S01]  /*0110*/  LDG.E R13, desc[UR4][R10.64] ;  /* 0x000000040a0d7981 */ /* 0x000ea2000c1e1900 */
[----:B------:R-:W-:Y:S01]  /*0120*/  BSSY.RECONVERGENT B0, `(.L_x_11) ;  /* 0x0000019000007945 */ /* 0x000fe20003800200 */
[----:B----4-:R-:W-:Y:S01]  /*0130*/  FADD R0, R0, R5 ;  /* 0x0000000500007221 */ /* 0x010fe20000000000 */
[----:B------:R-:W-:-:S03]  /*0140*/  HFMA2 R5, -RZ, RZ, 0.96630859375, -0.0022525787353515625 ;  /* 0x3bbb989dff057431 */ /* 0x000fc600000001ff */
[----:B--2---:R-:W-:Y:S01]  /*0150*/  FADD R0, R0, R13 ;  /* 0x0000000d00007221 */ /* 0x004fe20000000000 */
[----:B------:R-:W-:-:S03]  /*0160*/  MOV R13, 0x437c0000 ;  /* 0x437c0000000d7802 */ /* 0x000fc60000000f00 */
        /* <DEDUP_REMOVED lines=13> */
[----:B------:R-:W-:Y:S05]  /*0240*/  CALL.REL.NOINC `($__internal_1_$__cuda_sm20_rcp_rn_f32_slowpath) ;  /* 0x0000000400307944 */ /* 0x000fea0003c00000 */
[----:B------:R-:W-:Y:S01]  /*0250*/  MOV R4, R5 ;  /* 0x0000000500047202 */ /* 0x000fe20000000f00 */
[----:B------:R-:W-:Y:S06]  /*0260*/  BRA `(.L_x_13) ;  /* 0x0000000000107947 */ /* 0x000fec0003800000 */
.L_x_12:
[----:B------:R-:W0:Y:S02]  /*0270*/  MUFU.RCP R5, R0 ;  /* 0x0000000000057308 */ /* 0x000e240000001000 */
[----:B0-----:R-:W-:-:S04]  /*0280*/  FFMA R2, R0, R5, -1 ;  /* 0xbf80000000027423 */ /* 0x001fc80000000005 */
[----:B------:R-:W-:-:S04]  /*0290*/  FADD.FTZ R2, -R2, -RZ ;  /* 0x800000ff02027221 */ /* 0x000fc80000010100 */
[----:B------:R-:W-:-:S07]  /*02a0*/  FFMA R4, R5, R2, R5 ;  /* 0x0000000205047223 */ /* 0x000fce0000000005 */
.L_x_13:
[----:B------:R-:W-:Y:S05]  /*02b0*/  BSYNC.RECONVERGENT B0 ;  /* 0x0000000000007941 */ /* 0x000fea0003800200 */
.L_x_11:
[----:B------:R-:W0:Y:S02]  /*02c0*/  LDC R5, c[0x0][0x3a8] ;  /* 0x0000ea00ff057b82 */ /* 0x000e240000000800 */
[----:B0-----:R-:W-:-:S04]  /*02d0*/  IMAD.WIDE R6, R5, 0x4, R6 ;  /* 0x0000000405067825 */ /* 0x001fc800078e0206 */
[C---:B------:R-:W-:Y:S01]  /*02e0*/  IMAD.WIDE R8, R5.reuse, 0x4, R8 ;  /* 0x0000000405087825 */ /* 0x040fe200078e0208 */
[----:B------:R-:W2:Y:S03]  /*02f0*/  LDG.E R0, desc[UR4][R6.64] ;  /* 0x0000000406007981 */ /* 0x000ea6000c1e1900 */
[----:B------:R-:W-:Y:S02]  /*0300*/  IMAD.WIDE R10, R5, 0x4, R10 ;  /* 0x00000004050a7825 */ /* 0x000fe400078e020a */
[----:B------:R-:W2:Y:S04]  /*0310*/  LDG.E R5, desc[UR4][R8.64] ;  /* 0x0000000408057981 */ /* 0x000ea8000c1e1900 */
[----:B------:R-:W3:Y:S01]  /*0320*/  LDG.E R13, desc[UR4][R10.64] ;  /* 0x000000040a0d7981 */ /* 0x000ee2000c1e1900 */
[----:B------:R-:W-:Y:S01]  /*0330*/  BSSY.RECONVERGENT B0, `(.L_x_14) ;  /* 0x0000019000007945 */ /* 0x000fe20003800200 */
[----:B--2---:R-:W-:Y:S01]  /*0340*/  FADD R0, R0, R5 ;  /* 0x0000000500007221 */ /* 0x004fe20000000000 */
[----:B------:R-:W-:-:S03]  /*0350*/  HFMA2 R5, -RZ, RZ, 0.96630859375, -0.0022525787353515625 ;  /* 0x3bbb989dff057431 */ /* 0x000fc600000001ff */
[----:B---3--:R-:W-:Y:S01]  /*0360*/  FADD R0, R0, R13 ;  /* 0x0000000d00007221 */ /* 0x008fe20000000000 */
        /* <DEDUP_REMOVED lines=17> */
.L_x_15:
[----:B------:R-:W0:Y:S02]  /*0480*/  MUFU.RCP R5, R0 ;  /* 0x0000000000057308 */ /* 0x000e240000001000 */
[----:B0-----:R-:W-:-:S04]  /*0490*/  FFMA R2, R0, R5, -1 ;  /* 0xbf80000000027423 */ /* 0x001fc80000000005 */
[----:B------:R-:W-:-:S04]  /*04a0*/  FADD.FTZ R2, -R2, -RZ ;  /* 0x800000ff02027221 */ /* 0x000fc80000010100 */
[----:B------:R-:W-:-:S07]  /*04b0*/  FFMA R2, R5, R2, R5 ;  /* 0x0000000205027223 */ /* 0x000fce0000000005 */
.L_x_16:
[----:B------:R-:W-:Y:S05]  /*04c0*/  BSYNC.RECONVERGENT B0 ;  /* 0x0000000000007941 */ /* 0x000fea0003800200 */
.L_x_14:
[----:B------:R-:W0:Y:S08]  /*04d0*/  LDC R5, c[0x0][0x3a8] ;  /* 0x0000ea00ff057b82 */ /* 0x000e300000000800 */
[----:B------:R-:W1:Y:S01]  /*04e0*/  LDC.64 R12, c[0x0][0x3a0] ;  /* 0x0000e800ff0c7b82 */ /* 0x000e620000000a00 */
[----:B0-----:R-:W-:-:S04]  /*04f0*/  IMAD.WIDE R6, R5, 0x4, R6 ;  /* 0x0000000405067825 */ /* 0x001fc800078e0206 */
[C---:B------:R-:W-:Y:S02]  /*0500*/  IMAD.WIDE R8, R5.reuse, 0x4, R8 ;  /* 0x0000000405087825 */ /* 0x040fe400078e0208 */
[----:B------:R0:W2:Y:S02]  /*0510*/  LDG.E R7, desc[UR4][R6.64] ;  /* 0x0000000406077981 */ /* 0x0000a4000c1e1900 */
[----:B------:R-:W-:Y:S02]  /*0520*/  IMAD.WIDE R10, R5, 0x4, R10 ;  /* 0x00000004050a7825 */ /* 0x000fe400078e020a */
[----:B------:R-:W2:Y:S04]  /*0530*/  LDG.E R8, desc[UR4][R8.64] ;  /* 0x0000000408087981 */ /* 0x000ea8000c1e1900 */
[----:B------:R-:W3:Y:S01]  /*0540*/  LDG.E R11, desc[UR4][R10.64] ;  /* 0x000000040a0b7981 */ /* 0x000ee2000c1e1900 */
[----:B-1----:R-:W-:-:S06]  /*0550*/  IMAD.WIDE R12, R3, 0x4, R12 ;  /* 0x00000004030c7825 */ /* 0x002fcc00078e020c */
[----:B------:R-:W4:Y:S01]  /*0560*/  LDG.E R13, desc[UR4][R12.64] ;  /* 0x000000040c0d7981 */ /* 0x000f22000c1e1900 */
[----:B0-----:R-:W-:Y:S02]  /*0570*/  HFMA2 R6, -RZ, RZ, 1.875, 0 ;  /* 0x3f800000ff067431 */ /* 0x001fe400000001ff */
[----:B--2---:R-:W-:-:S04]  /*0580*/  FFMA R4, R8, R4, R7 ;  /* 0x0000000408047223 */ /* 0x004fc80000000007 */
[----:B---3--:R-:W-:Y:S01]  /*0590*/  FADD R14, R4, R11 ;  /* 0x0000000b040e7221 */ /* 0x008fe20000000000 */
[----:B------:R-:W-:Y:S01]  /*05a0*/  MOV R8, 0x3c80f082 ;  /* 0x3c80f08200087802 */ /* 0x000fe20000000f00 */
[----:B------:R-:W0:Y:S02]  /*05b0*/  LDC.64 R4, c[0x0][0x380] ;  /* 0x0000e000ff047b82 */ /* 0x000e240000000a00 */
[----:B------:R-:W-:-:S06]  /*05c0*/  FMUL R0, |R14|, 2.8853900432586669922 ;  /* 0x4038aa3b0e007820 */ /* 0x000fcc0000400200 */
[----:B------:R-:W1:Y:S01]  /*05d0*/  MUFU.EX2 R0, R0 ;  /* 0x0000000000007308 */ /* 0x000e620000000800 */
[----:B------:R-:W-:Y:S01]  /*05e0*/  FMUL R9, R14, R14 ;  /* 0x0000000e0e097220 */ /* 0x000fe20000400000 */
[----:B-1----:R-:W-:-:S06]  /*05f0*/  FADD R15, R0, 1 ;  /* 0x3f800000000f7421 */ /* 0x002fcc0000000000 */
        /* <DEDUP_REMOVED lines=14> */
[----:B----4-:R-:W-:-:S05]  /*06e0*/  FFMA R13, R13, R2, R0 ;  /* 0x000000020d0d7223 */ /* 0x010fca0000000000 */
[----:B------:R-:W-:Y:S01]  /*06f0*/  STG.E desc[UR4][R4.64], R13 ;  /* 0x0000000d04007986 */ /* 0x000fe2000c101904 */
[----:B------:R-:W-:Y:S05]  /*0700*/  EXIT ;  /* 0x000000000000794d */ /* 0x000fea0003800000 */
        .weak           $__internal_1_$__cuda_sm20_rcp_rn_f32_slowpath
        .type           $__internal_1_$__cuda_sm20_rcp_rn_f32_slowpath,@function
        .size           $__internal_1_$__cuda_sm20_rcp_rn_f32_slowpath,(.L_x_58 - $__internal_1_$__cuda_sm20_rcp_rn_f32_slowpath)
$__internal_1_$__cuda_sm20_rcp_rn_f32_slowpath:
        /* <DEDUP_REMOVED lines=15> */
.L_x_18:
        /* <DEDUP_REMOVED lines=33> */
.L_x_20:
[----:B------:R0:W1:Y:S02]  /*0a10*/  MUFU.RCP R5, R0 ;  /* 0x0000000000057308 */ /* 0x0000640000001000 */
.L_x_19:
[----:B------:R-:W-:Y:S05]  /*0a20*/  BSYNC.RECONVERGENT B1 ;  /* 0x0000000000017941 */ /* 0x000fea0003800200 */
.L_x_17:
[----:B------:R-:W-:-:S04]  /*0a30*/  MOV R13, 0x0 ;  /* 0x00000000000d7802 */ /* 0x000fc80000000f00 */
[----:B01----:R-:W-:Y:S05]  /*0a40*/  RET.REL.NODEC R12 `(_Z14elementwise_opPfS_S_S_S_i) ;  /* 0xfffffff40c6c7950 */ /* 0x003fea0003c3ffff */
.L_x_21:
        /* <DEDUP_REMOVED lines=11> */
.L_x_58:


//--------------------- .text._Z10divide_logPfS_ii --------------------------
	.section	.text._Z10divide_logPfS_ii,"ax",@progbits
	.align	128
        .global         _Z10divide_logPfS_ii
        .type           _Z10divide_logPfS_ii,@function
        .size           _Z10divide_logPfS_ii,(.L_x_59 - _Z10divide_logPfS_ii)
        .other          _Z10divide_logPfS_ii,@"STO_CUDA_ENTRY STV_DEFAULT"
_Z10divide_logPfS_ii:
.text._Z10divide_logPfS_ii:
        /* <DEDUP_REMOVED lines=8> */
[----:B------:R-:W0:Y:S01]  /*0080*/  S2R R7, SR_CTAID.X ;  /* 0x0000000000077919 */ /* 0x000e220000002500 */
[----:B------:R-:W0:Y:S01]  /*0090*/  LDC.64 R2, c[0x0][0x388] ;  /* 0x0000e200ff027b82 */ /* 0x000e220000000a00 */
[----:B------:R-:W1:Y:S01]  /*00a0*/  LDCU.64 UR4, c[0x0][0x358] ;  /* 0x00006b00ff0477ac */ /* 0x000e620008000a00 */
[----:B------:R-:W2:Y:S06]  /*00b0*/  LDCU UR6, c[0x0][0x390] ;  /* 0x00007200ff0677ac */ /* 0x000eac0008000800 */
[----:B------:R-:W3:Y:S01]  /*00c0*/  LDC.64 R4, c[0x0][0x380] ;  /* 0x0000e000ff047b82 */ /* 0x000ee20000000a00 */
[----:B0-----:R-:W-:-:S06]  /*00d0*/  IMAD.WIDE.U32 R2, R7, 0x4, R2 ;  /* 0x0000000407027825 */ /* 0x001fcc00078e0002 */
[----:B-1----:R-:W4:Y:S01]  /*00e0*/  LDG.E R3, desc[UR4][R2.64] ;  /* 0x0000000402037981 */ /* 0x002f22000c1e1900 */
[----:B--2---:R-:W-:-:S04]  /*00f0*/  IMAD R7, R0, UR6, R7 ;  /* 0x0000000600077c24 */ /* 0x004fc8000f8e0207 */
[----:B---3--:R-:W-:-:S05]  /*0100*/  IMAD.WIDE R4, R7, 0x4, R4 ;  /* 0x0000000407047825 */ /* 0x008fca00078e0204 */
[----:B------:R-:W2:Y:S01]  /*0110*/  LDG.E R0, desc[UR4][R4.64] ;  /* 0x0000000404007981 */ /* 0x000ea2000c1e1900 */
[----:B------:R-:W-:Y:S01]  /*0120*/  BSSY.RECONVERGENT B0, `(.L_x_22) ;  /* 0x000000c000007945 */ /* 0x000fe20003800200 */
[----:B----4-:R-:W0:Y:S08]  /*0130*/  MUFU.RCP R6, R3 ;  /* 0x0000000300067308 */ /* 0x010e300000001000 */
[----:B--2---:R-:W1:Y:S01]  /*0140*/  FCHK P0, R0, R3 ;  /* 0x0000000300007302 */ /* 0x004e620000000000 */
[----:B0-----:R-:W-:-:S04]  /*0150*/  FFMA R7, -R3, R6, 1 ;  /* 0x3f80000003077423 */ /* 0x001fc80000000106 */
[----:B------:R-:W-:-:S04]  /*0160*/  FFMA R7, R6, R7, R6 ;  /* 0x0000000706077223 */ /* 0x000fc80000000006 */
[----:B------:R-:W-:-:S04]  /*0170*/  FFMA R6, R0, R7, RZ ;  /* 0x0000000700067223 */ /* 0x000fc800000000ff */
[----:B------:R-:W-:-:S04]  /*0180*/  FFMA R8, -R3, R6, R0 ;  /* 0x0000000603087223 */ /* 0x000fc80000000100 */
[----:B------:R-:W-:Y:S01]  /*0190*/  FFMA R6, R7, R8, R6 ;  /* 0x0000000807067223 */ /* 0x000fe20000000006 */
[----:B-1----:R-:W-:Y:S06]  /*01a0*/  @!P0 BRA `(.L_x_23) ;  /* 0x00000000000c8947 */ /* 0x002fec0003800000 */
[----:B------:R-:W-:-:S07]  /*01b0*/  MOV R2, 0x1d0 ;  /* 0x000001d000027802 */ /* 0x000fce0000000f00 */
[----:B------:R-:W-:Y:S05]  /*01c0*/  CALL.REL.NOINC `($__internal_2_$__cuda_sm3x_div_rn_noftz_f32_slowpath) ;  /* 0x00000000007c7944 */ /* 0x000fea0003c00000 */
[----:B------:R-:W-:-:S07]  /*01d0*/  IMAD.MOV.U32 R6, RZ, RZ, R0 ;  /* 0x000000ffff067224 */ /* 0x000fce00078e0000 */
.L_x_23:
[----:B------:R-:W-:Y:S05]  /*01e0*/  BSYNC.RECONVERGENT B0 ;  /* 0x0000000000007941 */ /* 0x000fea0003800200 */
.L_x_22:
[----:B------:R-:W-:Y:S02]  /*01f0*/  IMAD.MOV.U32 R9, RZ, RZ, R6 ;  /* 0x000000ffff097224 */ /* 0x000fe400078e0006 */
[----:B------:R-:W-:-:S03]  /*0200*/  IMAD.MOV.U32 R3, RZ, RZ, 0x3e055027 ;  /* 0x3e055027ff037424 */ /* 0x000fc600078e00ff */
[----:B------:R-:W-:-:S13]  /*0210*/  FSETP.GEU.AND P0, PT, R9, 1.175494350822287508e-38, PT ;  /* 0x008000000900780b */ /* 0x000fda0003f0e000 */
[----:B------:R-:W-:-:S04]  /*0220*/  @!P0 FMUL R9, R9, 8388608 ;  /* 0x4b00000009098820 */ /* 0x000fc80000400000 */
[----:B------:R-:W-:-:S05]  /*0230*/  VIADD R0, R9, 0xc0d55555 ;  /* 0xc0d5555509007836 */ /* 0x000fca0000000000 */
[----:B------:R-:W-:-:S05]  /*0240*/  LOP3.LUT R2, R0, 0xff800000, RZ, 0xc0, !PT ;  /* 0xff80000000027812 */ /* 0x000fca00078ec0ff */
[----:B------:R-:W-:-:S04]  /*0250*/  IMAD.IADD R0, R9, 0x1, -R2 ;  /* 0x0000000109007824 */ /* 0x000fc800078e0a02 */
[----:B------:R-:W-:Y:S01]  /*0260*/  FADD R6, R0, -1 ;  /* 0xbf80000000067421 */ /* 0x000fe20000000000 */
[----:B------:R-:W-:Y:S02]  /*0270*/  FSEL R0, RZ, -23, P0 ;  /* 0xc1b80000ff007808 */ /* 0x000fe40000000000 */
[----:B------:R-:W-:Y:S01]  /*0280*/  ISETP.GT.U32.AND P0, PT, R9, 0x7f7fffff, PT ;  /* 0x7f7fffff0900780c */ /* 0x000fe20003f04070 */
[----:B------:R-:W-:-:S04]  /*0290*/  FFMA R3, R6, -R3, 0.14084610342979431152 ;  /* 0x3e1039f606037423 */ /* 0x000fc80000000803 */
[----:B------:R-:W-:-:S04]  /*02a0*/  FFMA R3, R6, R3, -0.12148627638816833496 ;  /* 0xbdf8cdcc06037423 */ /* 0x000fc80000000003 */
[----:B------:R-:W-:-:S04]  /*02b0*/  FFMA R3, R6, R3, 0.13980610668659210205 ;  /* 0x3e0f295506037423 */ /* 0x000fc80000000003 */
[----:B------:R-:W-:-:S04]  /*02c0*/  FFMA R3, R6, R3, -0.16684235632419586182 ;  /* 0xbe2ad8b906037423 */ /* 0x000fc80000000003 */
[----:B------:R-:W-:-:S04]  /*02d0*/  FFMA R3, R6, R3, 0.20012299716472625732 ;  /* 0x3e4ced0b06037423 */ /* 0x000fc80000000003 */
[----:B------:R-:W-:-:S04]  /*02e0*/  FFMA R3, R6, R3, -0.24999669194221496582 ;  /* 0xbe7fff2206037423 */ /* 0x000fc80000000003 */
[----:B------:R-:W-:-:S04]  /*02f0*/  FFMA R3, R6, R3, 0.33333182334899902344 ;  /* 0x3eaaaa7806037423 */ /* 0x000fc80000000003 */
[C---:B------:R-:W-:Y:S01]  /*0300*/  FFMA R7, R6.reuse, R3, -0.5 ;  /* 0xbf00000006077423 */ /* 0x040fe20000000003 */
[----:B------:R-:W-:Y:S01]  /*0310*/  I2FP.F32.S32 R3, R2 ;  /* 0x0000000200037245 */ /* 0x000fe20000201400 */
[----:B------:R-:W-:Y:S02]  /*0320*/  IMAD.MOV.U32 R2, RZ, RZ, 0x7f800000 ;  /* 0x7f800000ff027424 */ /* 0x000fe400078e00ff */
[C---:B------:R-:W-:Y:S02]  /*0330*/  FMUL R7, R6.reuse, R7 ;  /* 0x0000000706077220 */ /* 0x040fe40000400000 */
[----:B------:R-:W-:Y:S02]  /*0340*/  FFMA R0, R3, 1.1920928955078125e-07, R0 ;  /* 0x3400000003007823 */ /* 0x000fe40000000000 */
[----:B------:R-:W-:-:S04]  /*0350*/  FFMA R7, R6, R7, R6 ;  /* 0x0000000706077223 */ /* 0x000fc80000000006 */
[----:B------:R-:W-:Y:S01]  /*0360*/  FFMA R0, R0, 0.69314718246459960938, R7 ;  /* 0x3f31721800007823 */ /* 0x000fe20000000007 */
[C---:B------:R-:W-:Y:S01]  /*0370*/  @P0 FFMA R0, R9.reuse, R2, +INF ;  /* 0x7f80000009000423 */ /* 0x040fe20000000002 */
[----:B------:R-:W-:-:S04]  /*0380*/  FSETP.NEU.AND P0, PT, R9, RZ, PT ;  /* 0x000000ff0900720b */ /* 0x000fc80003f0d000 */
[----:B------:R-:W-:-:S05]  /*0390*/  FSEL R3, R0, -INF , P0 ;  /* 0xff80000000037808 */ /* 0x000fca0000000000 */
[----:B------:R-:W-:Y:S01]  /*03a0*/  STG.E desc[UR4][R4.64], R3 ;  /* 0x0000000304007986 */ /* 0x000fe2000c101904 */
[----:B------:R-:W-:Y:S05]  /*03b0*/  EXIT ;  /* 0x000000000000794d */ /* 0x000fea0003800000 */
        .weak           $__internal_2_$__cuda_sm3x_div_rn_noftz_f32_slowpath
        .type           $__internal_2_$__cuda_sm3x_div_rn_noftz_f32_slowpath,@function
        .size           $__internal_2_$__cuda_sm3x_div_rn_noftz_f32_slowpath,(.L_x_59 - $__internal_2_$__cuda_sm3x_div_rn_noftz_f32_slowpath)
$__internal_2_$__cuda_sm3x_div_rn_noftz_f32_slowpath:
[--C-:B------:R-:W-:Y:S01]  /*03c0*/  SHF.R.U32.HI R7, RZ, 0x17, R3.reuse ;  /* 0x00000017ff077819 */ /* 0x100fe20000011603 */
[----:B------:R-:W-:Y:S01]  /*03d0*/  BSSY.RECONVERGENT B1, `(.L_x_24) ;  /* 0x0000064000017945 */ /* 0x000fe20003800200 */
[--C-:B------:R-:W-:Y:S01]  /*03e0*/  SHF.R.U32.HI R6, RZ, 0x17, R0.reuse ;  /* 0x00000017ff067819 */ /* 0x100fe20000011600 */
[----:B------:R-:W-:Y:S01]  /*03f0*/  IMAD.MOV.U32 R8, RZ, RZ, R0 ;  /* 0x000000ffff087224 */ /* 0x000fe200078e0000 */
[----:B------:R-:W-:Y:S01]  /*0400*/  LOP3.LUT R7, R7, 0xff, RZ, 0xc0, !PT ;  /* 0x000000ff07077812 */ /* 0x000fe200078ec0ff */
[----:B------:R-:W-:Y:S01]  /*0410*/  IMAD.MOV.U32 R9, RZ, RZ, R3 ;  /* 0x000000ffff097224 */ /* 0x000fe200078e0003 */
[----:B------:R-:W-:Y:S02]  /*0420*/  LOP3.LUT R6, R6, 0xff, RZ, 0xc0, !PT ;  /* 0x000000ff06067812 */ /* 0x000fe400078ec0ff */
[----:B------:R-:W-:-:S03]  /*0430*/  IADD3 R12, PT, PT, R7, -0x1, RZ ;  /* 0xffffffff070c7810 */ /* 0x000fc60007ffe0ff */
[----:B------:R-:W-:Y:S01]  /*0440*/  VIADD R11, R6, 0xffffffff ;  /* 0xffffffff060b7836 */ /* 0x000fe20000000000 */
[----:B------:R-:W-:-:S04]  /*0450*/  ISETP.GT.U32.AND P0, PT, R12, 0xfd, PT ;  /* 0x000000fd0c00780c */ /* 0x000fc80003f04070 */
[----:B------:R-:W-:-:S13]  /*0460*/  ISETP.GT.U32.OR P0, PT, R11, 0xfd, P0 ;  /* 0x000000fd0b00780c */ /* 0x000fda0000704470 */
[----:B------:R-:W-:Y:S01]  /*0470*/  @!P0 IMAD.MOV.U32 R10, RZ, RZ, RZ ;  /* 0x000000ffff0a8224 */ /* 0x000fe200078e00ff */
[----:B------:R-:W-:Y:S06]  /*0480*/  @!P0 BRA `(.L_x_25) ;  /* 0x00000000005c8947 */ /* 0x000fec0003800000 */
[----:B------:R-:W-:Y:S02]  /*0490*/  FSETP.GTU.FTZ.AND P0, PT, |R0|, +INF , PT ;  /* 0x7f8000000000780b */ /* 0x000fe40003f1c200 */
[----:B------:R-:W-:-:S04]  /*04a0*/  FSETP.GTU.FTZ.AND P1, PT, |R3|, +INF , PT ;  /* 0x7f8000000300780b */ /* 0x000fc80003f3c200 */
[----:B------:R-:W-:-:S13]  /*04b0*/  PLOP3.LUT P0, PT, P0, P1, PT, 0xf8, 0x8f ;  /* 0x00000000008f781c */ /* 0x000fda0000703f70 */
[----:B------:R-:W-:Y:S05]  /*04c0*/  @P0 BRA `(.L_x_26) ;  /* 0x00000004004c0947 */ /* 0x000fea0003800000 */
[----:B------:R-:W-:-:S13]  /*04d0*/  LOP3.LUT P0, RZ, R9, 0x7fffffff, R8, 0xc8, !PT ;  /* 0x7fffffff09ff7812 */ /* 0x000fda000780c808 */
[----:B------:R-:W-:Y:S05]  /*04e0*/  @!P0 BRA `(.L_x_27) ;  /* 0x00000004003c8947 */ /* 0x000fea0003800000 */
[C---:B------:R-:W-:Y:S02]  /*04f0*/  FSETP.NEU.FTZ.AND P2, PT, |R0|.reuse, +INF , PT ;  /* 0x7f8000000000780b */ /* 0x040fe40003f5d200 */
[----:B------:R-:W-:Y:S02]  /*0500*/  FSETP.NEU.FTZ.AND P1, PT, |R3|, +INF , PT ;  /* 0x7f8000000300780b */ /* 0x000fe40003f3d200 */
[----:B------:R-:W-:-:S11]  /*0510*/  FSETP.NEU.FTZ.AND P0, PT, |R0|, +INF , PT ;  /* 0x7f8000000000780b */ /* 0x000fd60003f1d200 */
[----:B------:R-:W-:Y:S05]  /*0520*/  @!P1 BRA !P2, `(.L_x_27) ;  /* 0x00000004002c9947 */ /* 0x000fea0005000000 */
[----:B------:R-:W-:-:S04]  /*0530*/  LOP3.LUT P2, RZ, R8, 0x7fffffff, RZ, 0xc0, !PT ;  /* 0x7fffffff08ff7812 */ /* 0x000fc8000784c0ff */
[----:B------:R-:W-:-:S13]  /*0540*/  PLOP3.LUT P1, PT, P1, P2, PT, 0x2f, 0xf2 ;  /* 0x0000000000f2781c */ /* 0x000fda0000f24577 */
[----:B------:R-:W-:Y:S05]  /*0550*/  @P1 BRA `(.L_x_28) ;  /* 0x0000000400181947 */ /* 0x000fea0003800000 */
[----:B------:R-:W-:-:S04]  /*0560*/  LOP3.LUT P1, RZ, R9, 0x7fffffff, RZ, 0xc0, !PT ;  /* 0x7fffffff09ff7812 */ /* 0x000fc8000782c0ff */
[----:B------:R-:W-:-:S13]  /*0570*/  PLOP3.LUT P0, PT, P0, P1, PT, 0x2f, 0xf2 ;  /* 0x0000000000f2781c */ /* 0x000fda0000702577 */
[----:B------:R-:W-:Y:S05]  /*0580*/  @P0 BRA `(.L_x_29) ;  /* 0x0000000400000947 */ /* 0x000fea0003800000 */
[----:B------:R-:W-:Y:S02]  /*0590*/  ISETP.GE.AND P0, PT, R11, RZ, PT ;  /* 0x000000ff0b00720c */ /* 0x000fe40003f06270 */
[----:B------:R-:W-:-:S11]  /*05a0*/  ISETP.GE.AND P1, PT, R12, RZ, PT ;  /* 0x000000ff0c00720c */ /* 0x000fd60003f26270 */
[----:B------:R-:W-:Y:S01]  /*05b0*/  @P0 MOV R10, RZ ;  /* 0x000000ff000a0202 */ /* 0x000fe20000000f00 */
[----:B------:R-:W-:Y:S02]  /*05c0*/  @!P0 IMAD.MOV.U32 R10, RZ, RZ, -0x40 ;  /* 0xffffffc0ff0a8424 */ /* 0x000fe400078e00ff */
[----:B------:R-:W-:Y:S01]  /*05d0*/  @!P0 FFMA R8, R0, 1.84467440737095516160e+19, RZ ;  /* 0x5f80000000088823 */ /* 0x000fe200000000ff */
[----:B------:R-:W-:Y:S01]  /*05e0*/  @!P1 FFMA R9, R3, 1.84467440737095516160e+19, RZ ;  /* 0x5f80000003099823 */ /* 0x000fe200000000ff */
[----:B------:R-:W-:-:S07]  /*05f0*/  @!P1 VIADD R10, R10, 0x40 ;  /* 0x000000400a0a9836 */ /* 0x000fce0000000000 */
.L_x_25:
[----:B------:R-:W-:Y:S01]  /*0600*/  LEA R0, R7, 0xc0800000, 0x17 ;  /* 0xc080000007007811 */ /* 0x000fe200078eb8ff */
[----:B------:R-:W-:Y:S01]  /*0610*/  VIADD R6, R6, 0xffffff81 ;  /* 0xffffff8106067836 */ /* 0x000fe20000000000 */
[----:B------:R-:W-:Y:S03]  /*0620*/  BSSY.RECONVERGENT B2, `(.L_x_30) ;  /* 0x0000035000027945 */ /* 0x000fe60003800200 */
[----:B------:R-:W-:Y:S01]  /*0630*/  IMAD.IADD R9, R9, 0x1, -R0 ;  /* 0x0000000109097824 */ /* 0x000fe200078e0a00 */
[C---:B------:R-:W-:Y:S01]  /*0640*/  IADD3 R7, PT, PT, R6.reuse, 0x7f, -R7 ;  /* 0x0000007f06077810 */ /* 0x040fe20007ffe807 */
[----:B------:R-:W-:Y:S02]  /*0650*/  IMAD R0, R6, -0x800000, R8 ;  /* 0xff80000006007824 */ /* 0x000fe400078e0208 */
[----:B------:R-:W0:Y:S01]  /*0660*/  MUFU.RCP R3, R9 ;  /* 0x0000000900037308 */ /* 0x000e220000001000 */
[----:B------:R-:W-:Y:S01]  /*0670*/  FADD.FTZ R11, -R9, -RZ ;  /* 0x800000ff090b7221 */ /* 0x000fe20000010100 */
[----:B------:R-:W-:-:S03]  /*0680*/  IADD3 R7, PT, PT, R7, R10, RZ ;  /* 0x0000000a07077210 */ /* 0x000fc60007ffe0ff */
[----:B0-----:R-:W-:-:S04]  /*0690*/  FFMA R12, R3, R11, 1 ;  /* 0x3f800000030c7423 */ /* 0x001fc8000000000b */
[----:B------:R-:W-:-:S04]  /*06a0*/  FFMA R12, R3, R12, R3 ;  /* 0x0000000c030c7223 */ /* 0x000fc80000000003 */
[----:B------:R-:W-:-:S04]  /*06b0*/  FFMA R3, R0, R12, RZ ;  /* 0x0000000c00037223 */ /* 0x000fc800000000ff */
[----:B------:R-:W-:-:S04]  /*06c0*/  FFMA R8, R11, R3, R0 ;  /* 0x000000030b087223 */ /* 0x000fc80000000000 */
[----:B------:R-:W-:-:S04]  /*06d0*/  FFMA R13, R12, R8, R3 ;  /* 0x000000080c0d7223 */ /* 0x000fc80000000003 */
[----:B------:R-:W-:-:S04]  /*06e0*/  FFMA R8, R11, R13, R0 ;  /* 0x0000000d0b087223 */ /* 0x000fc80000000000 */
[----:B------:R-:W-:-:S05]  /*06f0*/  FFMA R0, R12, R8, R13 ;  /* 0x000000080c007223 */ /* 0x000fca000000000d */
[----:B------:R-:W-:-:S04]  /*0700*/  SHF.R.U32.HI R3, RZ, 0x17, R0 ;  /* 0x00000017ff037819 */ /* 0x000fc80000011600 */
[----:B------:R-:W-:-:S05]  /*0710*/  LOP3.LUT R3, R3, 0xff, RZ, 0xc0, !PT ;  /* 0x000000ff03037812 */ /* 0x000fca00078ec0ff */
[----:B------:R-:W-:-:S04]  /*0720*/  IMAD.IADD R9, R3, 0x1, R7 ;  /* 0x0000000103097824 */ /* 0x000fc800078e0207 */
[----:B------:R-:W-:-:S05]  /*0730*/  VIADD R3, R9, 0xffffffff ;  /* 0xffffffff09037836 */ /* 0x000fca0000000000 */
[----:B------:R-:W-:-:S13]  /*0740*/  ISETP.GE.U32.AND P0, PT, R3, 0xfe, PT ;  /* 0x000000fe0300780c */ /* 0x000fda0003f06070 */
[----:B------:R-:W-:Y:S05]  /*0750*/  @!P0 BRA `(.L_x_31) ;  /* 0x0000000000808947 */ /* 0x000fea0003800000 */
[----:B------:R-:W-:-:S13]  /*0760*/  ISETP.GT.AND P0, PT, R9, 0xfe, PT ;  /* 0x000000fe0900780c */ /* 0x000fda0003f04270 */
[----:B------:R-:W-:Y:S05]  /*0770*/  @P0 BRA `(.L_x_32) ;  /* 0x00000000006c0947 */ /* 0x000fea0003800000 */
[----:B------:R-:W-:-:S13]  /*0780*/  ISETP.GE.AND P0, PT, R9, 0x1, PT ;  /* 0x000000010900780c */ /* 0x000fda0003f06270 */
[----:B------:R-:W-:Y:S05]  /*0790*/  @P0 BRA `(.L_x_33) ;  /* 0x0000000000740947 */ /* 0x000fea0003800000 */
[----:B------:R-:W-:Y:S02]  /*07a0*/  ISETP.GE.AND P0, PT, R9, -0x18, PT ;  /* 0xffffffe80900780c */ /* 0x000fe40003f06270 */
[----:B------:R-:W-:-:S11]  /*07b0*/  LOP3.LUT R0, R0, 0x80000000, RZ, 0xc0, !PT ;  /* 0x8000000000007812 */ /* 0x000fd600078ec0ff */
[----:B------:R-:W-:Y:S05]  /*07c0*/  @!P0 BRA `(.L_x_33) ;  /* 0x0000000000688947 */ /* 0x000fea0003800000 */
[CCC-:B------:R-:W-:Y:S01]  /*07d0*/  FFMA.RZ R3, R12.reuse, R8.reuse, R13.reuse ;  /* 0x000000080c037223 */ /* 0x1c0fe2000000c00d */
[CCC-:B------:R-:W-:Y:S01]  /*07e0*/  FFMA.RM R6, R12.reuse, R8.reuse, R13.reuse ;  /* 0x000000080c067223 */ /* 0x1c0fe2000000400d */
[C---:B------:R-:W-:Y:S02]  /*07f0*/  ISETP.NE.AND P2, PT, R9.reuse, RZ, PT ;  /* 0x000000ff0900720c */ /* 0x040fe40003f45270 */
[----:B------:R-:W-:Y:S02]  /*0800*/  ISETP.NE.AND P1, PT, R9, RZ, PT ;  /* 0x000000ff0900720c */ /* 0x000fe40003f25270 */
[----:B------:R-:W-:Y:S01]  /*0810*/  LOP3.LUT R7, R3, 0x7fffff, RZ, 0xc0, !PT ;  /* 0x007fffff03077812 */ /* 0x000fe200078ec0ff */
[----:B------:R-:W-:Y:S01]  /*0820*/  FFMA.RP R3, R12, R8, R13 ;  /* 0x000000080c037223 */ /* 0x000fe2000000800d */
[----:B------:R-:W-:Y:S02]  /*0830*/  VIADD R8, R9, 0x20 ;  /* 0x0000002009087836 */ /* 0x000fe40000000000 */
[----:B------:R-:W-:Y:S01]  /*0840*/  LOP3.LUT R7, R7, 0x800000, RZ, 0xfc, !PT ;  /* 0x0080000007077812 */ /* 0x000fe200078efcff */
[----:B------:R-:W-:Y:S01]  /*0850*/  IMAD.MOV R9, RZ, RZ, -R9 ;  /* 0x000000ffff097224 */ /* 0x000fe200078e0a09 */
[----:B------:R-:W-:-:S02]  /*0860*/  FSETP.NEU.FTZ.AND P0, PT, R3, R6, PT ;  /* 0x000000060300720b */ /* 0x000fc40003f1d000 */
[----:B------:R-:W-:Y:S02]  /*0870*/  SHF.L.U32 R8, R7, R8, RZ ;  /* 0x0000000807087219 */ /* 0x000fe400000006ff */
[----:B------:R-:W-:Y:S02]  /*0880*/  SEL R6, R9, RZ, P2 ;  /* 0x000000ff09067207 */ /* 0x000fe40001000000 */
[----:B------:R-:W-:Y:S02]  /*0890*/  ISETP.NE.AND P1, PT, R8, RZ, P1 ;  /* 0x000000ff0800720c */ /* 0x000fe40000f25270 */
[----:B------:R-:W-:Y:S02]  /*08a0*/  SHF.R.U32.HI R6, RZ, R6, R7 ;  /* 0x00000006ff067219 */ /* 0x000fe40000011607 */
[----:B------:R-:W-:Y:S02]  /*08b0*/  PLOP3.LUT P0, PT, P0, P1, PT, 0xf8, 0x8f ;  /* 0x00000000008f781c */ /* 0x000fe40000703f70 */
[----:B------:R-:W-:-:S02]  /*08c0*/  SHF.R.U32.HI R8, RZ, 0x1, R6 ;  /* 0x00000001ff087819 */ /* 0x000fc40000011606 */
[----:B------:R-:W-:-:S04]  /*08d0*/  SEL R3, RZ, 0x1, !P0 ;  /* 0x00000001ff037807 */ /* 0x000fc80004000000 */
[----:B------:R-:W-:-:S04]  /*08e0*/  LOP3.LUT R3, R3, 0x1, R8, 0xf8, !PT ;  /* 0x0000000103037812 */ /* 0x000fc800078ef808 */
[----:B------:R-:W-:-:S04]  /*08f0*/  LOP3.LUT R3, R3, R6, RZ, 0xc0, !PT ;  /* 0x0000000603037212 */ /* 0x000fc800078ec0ff */
[----:B------:R-:W-:-:S04]  /*0900*/  IADD3 R3, PT, PT, R8, R3, RZ ;  /* 0x0000000308037210 */ /* 0x000fc80007ffe0ff */
[----:B------:R-:W-:Y:S01]  /*0910*/  LOP3.LUT R0, R3, R0, RZ, 0xfc, !PT ;  /* 0x0000000003007212 */ /* 0x000fe200078efcff */
[----:B------:R-:W-:Y:S06]  /*0920*/  BRA `(.L_x_33) ;  /* 0x0000000000107947 */ /* 0x000fec0003800000 */
.L_x_32:
[----:B------:R-:W-:-:S04]  /*0930*/  LOP3.LUT R0, R0, 0x80000000, RZ, 0xc0, !PT ;  /* 0x8000000000007812 */ /* 0x000fc800078ec0ff */
[----:B------:R-:W-:Y:S01]  /*0940*/  LOP3.LUT R0, R0, 0x7f800000, RZ, 0xfc, !PT ;  /* 0x7f80000000007812 */ /* 0x000fe200078efcff */
[----:B------:R-:W-:Y:S06]  /*0950*/  BRA `(.L_x_33) ;  /* 0x0000000000047947 */ /* 0x000fec0003800000 */
.L_x_31:
[----:B------:R-:W-:-:S07]  /*0960*/  IMAD R0, R7, 0x800000, R0 ;  /* 0x0080000007007824 */ /* 0x000fce00078e0200 */
.L_x_33:
[----:B------:R-:W-:Y:S05]  /*0970*/  BSYNC.RECONVERGENT B2 ;  /* 0x0000000000027941 */ /* 0x000fea0003800200 */
.L_x_30:
[----:B------:R-:W-:Y:S05]  /*0980*/  BRA `(.L_x_34) ;  /* 0x0000000000207947 */ /* 0x000fea0003800000 */
.L_x_29:
[----:B------:R-:W-:-:S04]  /*0990*/  LOP3.LUT R0, R9, 0x80000000, R8, 0x48, !PT ;  /* 0x8000000009007812 */ /* 0x000fc800078e4808 */
[----:B------:R-:W-:Y:S01]  /*09a0*/  LOP3.LUT R0, R0, 0x7f800000, RZ, 0xfc, !PT ;  /* 0x7f80000000007812 */ /* 0x000fe200078efcff */
[----:B------:R-:W-:Y:S06]  /*09b0*/  BRA `(.L_x_34) ;  /* 0x0000000000147947 */ /* 0x000fec0003800000 */
.L_x_28:
[----:B------:R-:W-:Y:S01]  /*09c0*/  LOP3.LUT R0, R9, 0x80000000, R8, 0x48, !PT ;  /* 0x8000000009007812 */ /* 0x000fe200078e4808 */
[----:B------:R-:W-:Y:S06]  /*09d0*/  BRA `(.L_x_34) ;  /* 0x00000000000c7947 */ /* 0x000fec0003800000 */
.L_x_27:
[----:B------:R-:W0:Y:S01]  /*09e0*/  MUFU.RSQ R0, -QNAN ;  /* 0xffc0000000007908 */ /* 0x000e220000001400 */
[----:B------:R-:W-:Y:S05]  /*09f0*/  BRA `(.L_x_34) ;  /* 0x0000000000047947 */ /* 0x000fea0003800000 */
.L_x_26:
[----:B------:R-:W-:-:S07]  /*0a00*/  FADD.FTZ R0, R0, R3 ;  /* 0x0000000300007221 */ /* 0x000fce0000010000 */
.L_x_34:
[----:B------:R-:W-:Y:S05]  /*0a10*/  BSYNC.RECONVERGENT B1 ;  /* 0x0000000000017941 */ /* 0x000fea0003800200 */
.L_x_24:
[----:B------:R-:W-:-:S04]  /*0a20*/  IMAD.MOV.U32 R3, RZ, RZ, 0x0 ;  /* 0x00000000ff037424 */ /* 0x000fc800078e00ff */
[----:B0-----:R-:W-:Y:S05]  /*0a30*/  RET.REL.NODEC R2 `(_Z10divide_logPfS_ii) ;  /* 0xfffffff402707950 */ /* 0x001fea0003c3ffff */
.L_x_35:
        /* <DEDUP_REMOVED lines=12> */
.L_x_59:


//--------------------- .text._Z6dividePfS_i      --------------------------
	.section	.text._Z6dividePfS_i,"ax",@progbits
	.align	128
        .global         _Z6dividePfS_i
        .type           _Z6dividePfS_i,@function
        .size           _Z6dividePfS_i,(.L_x_60 - _Z6dividePfS_i)
        .other          _Z6dividePfS_i,@"STO_CUDA_ENTRY STV_DEFAULT"
_Z6dividePfS_i:
.text._Z6dividePfS_i:
[----:B------:R-:W-:Y:S01]  /*0000*/  LDC R1, c[0x0][0x37c] ;  /* 0x0000df00ff017b82 */ /* 0x000fe20000000800 */
[----:B------:R-:W0:Y:S07]  /*0010*/  S2R R7, SR_TID.X ;  /* 0x0000000000077919 */ /* 0x000e2e0000002100 */
[----:B------:R-:W0:Y:S01]  /*0020*/  LDC.64 R2, c[0x0][0x388] ;  /* 0x0000e200ff027b82 */ /* 0x000e220000000a00 */
[----:B------:R-:W1:Y:S07]  /*0030*/  LDCU.64 UR4, c[0x0][0x358] ;  /* 0x00006b00ff0477ac */ /* 0x000e6e0008000a00 */
[----:B------:R-:W2:Y:S08]  /*0040*/  S2UR UR6, SR_CTAID.X ;  /* 0x00000000000679c3 */ /* 0x000eb00000002500 */
[----:B------:R-:W2:Y:S08]  /*0050*/  LDC R0, c[0x0][0x390] ;  /* 0x0000e400ff007b82 */ /* 0x000eb00000000800 */
[----:B------:R-:W3:Y:S01]  /*0060*/  LDC.64 R4, c[0x0][0x380] ;  /* 0x0000e000ff047b82 */ /* 0x000ee20000000a00 */
[----:B0-----:R-:W-:-:S06]  /*0070*/  IMAD.WIDE.U32 R2, R7, 0x4, R2 ;  /* 0x0000000407027825 */ /* 0x001fcc00078e0002 */
[----:B-1----:R-:W4:Y:S01]  /*0080*/  LDG.E R3, desc[UR4][R2.64] ;  /* 0x0000000402037981 */ /* 0x002f22000c1e1900 */
[----:B--2---:R-:W-:-:S04]  /*0090*/  IMAD R7, R7, R0, UR6 ;  /* 0x0000000607077e24 */ /* 0x004fc8000f8e0200 */
        /* <DEDUP_REMOVED lines=12> */
[----:B------:R-:W-:Y:S05]  /*0160*/  CALL.REL.NOINC `($__internal_3_$__cuda_sm3x_div_rn_noftz_f32_slowpath) ;  /* 0x0000000000107944 */ /* 0x000fea0003c00000 */
[----:B------:R-:W-:-:S07]  /*0170*/  IMAD.MOV.U32 R7, RZ, RZ, R0 ;  /* 0x000000ffff077224 */ /* 0x000fce00078e0000 */
.L_x_37:
[----:B------:R-:W-:Y:S05]  /*0180*/  BSYNC.RECONVERGENT B0 ;  /* 0x0000000000007941 */ /* 0x000fea0003800200 */
.L_x_36:
[----:B------:R-:W-:Y:S01]  /*0190*/  STG.E desc[UR4][R4.64], R7 ;  /* 0x0000000704007986 */ /* 0x000fe2000c101904 */
[----:B------:R-:W-:Y:S05]  /*01a0*/  EXIT ;  /* 0x000000000000794d */ /* 0x000fea0003800000 */
        .weak           $__internal_3_$__cuda_sm3x_div_rn_noftz_f32_slowpath
        .type           $__internal_3_$__cuda_sm3x_div_rn_noftz_f32_slowpath,@function
        .size           $__internal_3_$__cuda_sm3x_div_rn_noftz_f32_slowpath,(.L_x_60 - $__internal_3_$__cuda_sm3x_div_rn_noftz_f32_slowpath)
$__internal_3_$__cuda_sm3x_div_rn_noftz_f32_slowpath:
[--C-:B------:R-:W-:Y:S01]  /*01b0*/  SHF.R.U32.HI R7, RZ, 0x17, R3.reuse ;  /* 0x00000017ff077819 */ /* 0x100fe20000011603 */
[----:B------:R-:W-:Y:S01]  /*01c0*/  BSSY.RECONVERGENT B1, `(.L_x_38) ;  /* 0x0000064000017945 */ /* 0x000fe20003800200 */
[--C-:B------:R-:W-:Y:S01]  /*01d0*/  SHF.R.U32.HI R6, RZ, 0x17, R0.reuse ;  /* 0x00000017ff067819 */ /* 0x100fe20000011600 */
[----:B------:R-:W-:Y:S01]  /*01e0*/  IMAD.MOV.U32 R8, RZ, RZ, R0 ;  /* 0x000000ffff087224 */ /* 0x000fe200078e0000 */
[----:B------:R-:W-:Y:S01]  /*01f0*/  LOP3.LUT R7, R7, 0xff, RZ, 0xc0, !PT ;  /* 0x000000ff07077812 */ /* 0x000fe200078ec0ff */
[----:B------:R-:W-:Y:S01]  /*0200*/  IMAD.MOV.U32 R9, RZ, RZ, R3 ;  /* 0x000000ffff097224 */ /* 0x000fe200078e0003 */
[----:B------:R-:W-:-:S03]  /*0210*/  LOP3.LUT R6, R6, 0xff, RZ, 0xc0, !PT ;  /* 0x000000ff06067812 */ /* 0x000fc600078ec0ff */
[----:B------:R-:W-:Y:S02]  /*0220*/  VIADD R12, R7, 0xffffffff ;  /* 0xffffffff070c7836 */ /* 0x000fe40000000000 */
[----:B------:R-:W-:-:S03]  /*0230*/  VIADD R11, R6, 0xffffffff ;  /* 0xffffffff060b7836 */ /* 0x000fc60000000000 */
        /* <DEDUP_REMOVED lines=22> */
[----:B------:R-:W-:Y:S02]  /*03a0*/  @P0 IMAD.MOV.U32 R10, RZ, RZ, RZ ;  /* 0x000000ffff0a0224 */ /* 0x000fe400078e00ff */
[----:B------:R-:W-:Y:S01]  /*03b0*/  @!P0 FFMA R8, R0, 1.84467440737095516160e+19, RZ ;  /* 0x5f80000000088823 */ /* 0x000fe200000000ff */
[----:B------:R-:W-:Y:S02]  /*03c0*/  @!P0 IMAD.MOV.U32 R10, RZ, RZ, -0x40 ;  /* 0xffffffc0ff0a8424 */ /* 0x000fe400078e00ff */
[----:B------:R-:W-:Y:S02]  /*03d0*/  @!P1 FFMA R9, R3, 1.84467440737095516160e+19, RZ ;  /* 0x5f80000003099823 */ /* 0x000fe400000000ff */
[----:B------:R-:W-:-:S07]  /*03e0*/  @!P1 VIADD R10, R10, 0x40 ;  /* 0x000000400a0a9836 */ /* 0x000fce0000000000 */
.L_x_39:
        /* <DEDUP_REMOVED lines=8> */
[----:B------:R-:W-:-:S03]  /*0470*/  IMAD.IADD R7, R7, 0x1, R10 ;  /* 0x0000000107077824 */ /* 0x000fc600078e020a */
        /* <DEDUP_REMOVED lines=38> */
[----:B------:R-:W-:-:S05]  /*06e0*/  LOP3.LUT R3, R3, R6, RZ, 0xc0, !PT ;  /* 0x0000000603037212 */ /* 0x000fca00078ec0ff */
[----:B------:R-:W-:-:S05]  /*06f0*/  IMAD.IADD R3, R8, 0x1, R3 ;  /* 0x0000000108037824 */ /* 0x000fca00078e0203 */
[----:B------:R-:W-:Y:S01]  /*0700*/  LOP3.LUT R0, R3, R0, RZ, 0xfc, !PT ;  /* 0x0000000003007212 */ /* 0x000fe200078efcff */
[----:B------:R-:W-:Y:S06]  /*0710*/  BRA `(.L_x_47) ;  /* 0x0000000000107947 */ /* 0x000fec0003800000 */
.L_x_46:
[----:B------:R-:W-:-:S04]  /*0720*/  LOP3.LUT R0, R0, 0x80000000, RZ, 0xc0, !PT ;  /* 0x8000000000007812 */ /* 0x000fc800078ec0ff */
[----:B------:R-:W-:Y:S01]  /*0730*/  LOP3.LUT R0, R0, 0x7f800000, RZ, 0xfc, !PT ;  /* 0x7f80000000007812 */ /* 0x000fe200078efcff */
[----:B------:R-:W-:Y:S06]  /*0740*/  BRA `(.L_x_47) ;  /* 0x0000000000047947 */ /* 0x000fec0003800000 */
.L_x_45:
[----:B------:R-:W-:-:S07]  /*0750*/  IMAD R0, R7, 0x800000, R0 ;  /* 0x0080000007007824 */ /* 0x000fce00078e0200 */
.L_x_47:
[----:B------:R-:W-:Y:S05]  /*0760*/  BSYNC.RECONVERGENT B2 ;  /* 0x0000000000027941 */ /* 0x000fea0003800200 */
.L_x_44:
[----:B------:R-:W-:Y:S05]  /*0770*/  BRA `(.L_x_48) ;  /* 0x0000000000207947 */ /* 0x000fea0003800000 */
.L_x_43:
[----:B------:R-:W-:-:S04]  /*0780*/  LOP3.LUT R0, R9, 0x80000000, R8, 0x48, !PT ;  /* 0x8000000009007812 */ /* 0x000fc800078e4808 */
[----:B------:R-:W-:Y:S01]  /*0790*/  LOP3.LUT R0, R0, 0x7f800000, RZ, 0xfc, !PT ;  /* 0x7f80000000007812 */ /* 0x000fe200078efcff */
[----:B------:R-:W-:Y:S06]  /*07a0*/  BRA `(.L_x_48) ;  /* 0x0000000000147947 */ /* 0x000fec0003800000 */
.L_x_42:
[----:B------:R-:W-:Y:S01]  /*07b0*/  LOP3.LUT R0, R9, 0x80000000, R8, 0x48, !PT ;  /* 0x8000000009007812 */ /* 0x000fe200078e4808 */
[----:B------:R-:W-:Y:S06]  /*07c0*/  BRA `(.L_x_48) ;  /* 0x00000000000c7947 */ /* 0x000fec0003800000 */
.L_x_41:
[----:B------:R-:W0:Y:S01]  /*07d0*/  MUFU.RSQ R0, -QNAN ;  /* 0xffc0000000007908 */ /* 0x000e220000001400 */
[----:B------:R-:W-:Y:S05]  /*07e0*/  BRA `(.L_x_48) ;  /* 0x0000000000047947 */ /* 0x000fea0003800000 */
.L_x_40:
[----:B------:R-:W-:-:S07]  /*07f0*/  FADD.FTZ R0, R0, R3 ;  /* 0x0000000300007221 */ /* 0x000fce0000010000 */
.L_x_48:
[----:B------:R-:W-:Y:S05]  /*0800*/  BSYNC.RECONVERGENT B1 ;  /* 0x0000000000017941 */ /* 0x000fea0003800200 */
.L_x_38:
[----:B------:R-:W-:-:S04]  /*0810*/  IMAD.MOV.U32 R3, RZ, RZ, 0x0 ;  /* 0x00000000ff037424 */ /* 0x000fc800078e00ff */
[----:B0-----:R-:W-:Y:S05]  /*0820*/  RET.REL.NODEC R2 `(_Z6dividePfS_i) ;  /* 0xfffffff402f47950 */ /* 0x001fea0003c3ffff */
.L_x_49:
        /* <DEDUP_REMOVED lines=13> */
.L_x_60:


//--------------------- .text._Z14pointwise_prodPfS_S_iii --------------------------
	.section	.text._Z14pointwise_prodPfS_S_iii,"ax",@progbits
	.align	128
        .global         _Z14pointwise_prodPfS_S_iii
        .type           _Z14pointwise_prodPfS_S_iii,@function
        .size           _Z14pointwise_prodPfS_S_iii,(.L_x_65 - _Z14pointwise_prodPfS_S_iii)
        .other          _Z14pointwise_prodPfS_S_iii,@"STO_CUDA_ENTRY STV_DEFAULT"
_Z14pointwise_prodPfS_S_iii:
.text._Z14pointwise_prodPfS_S_iii:
[----:B------:R-:W-:Y:S01]  /*0000*/  LDC R1, c[0x0][0x37c] ;  /* 0x0000df00ff017b82 */ /* 0x000fe20000000800 */
[----:B------:R-:W0:Y:S07]  /*0010*/  S2R R9, SR_TID.X ;  /* 0x0000000000097919 */ /* 0x000e2e0000002100 */
[----:B------:R-:W0:Y:S01]  /*0020*/  S2UR UR4, SR_CTAID.Z ;  /* 0x00000000000479c3 */ /* 0x000e220000002700 */
[----:B------:R-:W1:Y:S07]  /*0030*/  LDCU UR5, c[0x0][0x3a0] ;  /* 0x00007400ff0577ac */ /* 0x000e6e0008000800 */
[----:B------:R-:W0:Y:S02]  /*0040*/  LDC R0, c[0x0][0x360] ;  /* 0x0000d800ff007b82 */ /* 0x000e240000000800 */
[----:B0-----:R-:W-:-:S05]  /*0050*/  IMAD R9, R0, UR4, R9 ;  /* 0x0000000400097c24 */ /* 0x001fca000f8e0209 */
[----:B-1----:R-:W-:-:S13]  /*0060*/  ISETP.GE.AND P0, PT, R9, UR5, PT ;  /* 0x0000000509007c0c */ /* 0x002fda000bf06270 */
[----:B------:R-:W-:Y:S05]  /*0070*/  @P0 EXIT ;  /* 0x000000000000094d */ /* 0x000fea0003800000 */
[----:B------:R-:W0:Y:S01]  /*0080*/  S2R R13, SR_CTAID.X ;  /* 0x00000000000d7919 */ /* 0x000e220000002500 */
[----:B------:R-:W1:Y:S01]  /*0090*/  LDC.64 R2, c[0x0][0x398] ;  /* 0x0000e600ff027b82 */ /* 0x000e620000000a00 */
[----:B------:R-:W2:Y:S07]  /*00a0*/  LDCU.64 UR4, c[0x0][0x358] ;  /* 0x00006b00ff0477ac */ /* 0x000eae0008000a00 */
[----:B------:R-:W3:Y:S08]  /*00b0*/  S2UR UR6, SR_CTAID.Y ;  /* 0x00000000000679c3 */ /* 0x000ef00000002600 */
[----:B------:R-:W4:Y:S08]  /*00c0*/  LDC.64 R6, c[0x0][0x390] ;  /* 0x0000e400ff067b82 */ /* 0x000f300000000a00 */
[----:B------:R-:W5:Y:S01]  /*00d0*/  LDC.64 R4, c[0x0][0x388] ;  /* 0x0000e200ff047b82 */ /* 0x000f620000000a00 */
[----:B-1----:R-:W-:-:S05]  /*00e0*/  IMAD R0, R9, R2, RZ ;  /* 0x0000000209007224 */ /* 0x002fca00078e02ff */
[----:B0-----:R-:W-:Y:S01]  /*00f0*/  IADD3 R9, PT, PT, R0, R13, RZ ;  /* 0x0000000d00097210 */ /* 0x001fe20007ffe0ff */
[----:B---3--:R-:W-:-:S04]  /*0100*/  IMAD R11, R2, UR6, R13 ;  /* 0x00000006020b7c24 */ /* 0x008fc8000f8e020d */
[----:B----4-:R-:W-:-:S06]  /*0110*/  IMAD.WIDE R6, R11, 0x4, R6 ;  /* 0x000000040b067825 */ /* 0x010fcc00078e0206 */
[----:B--2---:R-:W2:Y:S01]  /*0120*/  LDG.E R7, desc[UR4][R6.64] ;  /* 0x0000000406077981 */ /* 0x004ea2000c1e1900 */
[----:B-----5:R-:W-:Y:S01]  /*0130*/  IMAD.WIDE R4, R9, 0x4, R4 ;  /* 0x0000000409047825 */ /* 0x020fe200078e0204 */
[----:B------:R-:W0:Y:S05]  /*0140*/  LDC R2, c[0x0][0x370] ;  /* 0x0000dc00ff027b82 */ /* 0x000e2a0000000800 */
[----:B------:R-:W2:Y:S03]  /*0150*/  LDG.E R4, desc[UR4][R4.64] ;  /* 0x0000000404047981 */ /* 0x000ea6000c1e1900 */
[----:B------:R-:W1:Y:S01]  /*0160*/  LDC.64 R8, c[0x0][0x380] ;  /* 0x0000e000ff087b82 */ /* 0x000e620000000a00 */
[----:B0-----:R-:W-:-:S04]  /*0170*/  IMAD R2, R2, UR6, R13 ;  /* 0x0000000602027c24 */ /* 0x001fc8000f8e020d */
[----:B------:R-:W-:-:S04]  /*0180*/  IMAD R3, R0, R3, R2 ;  /* 0x0000000300037224 */ /* 0x000fc800078e0202 */
[----:B-1----:R-:W-:-:S04]  /*0190*/  IMAD.WIDE.U32 R2, R3, 0x4, R8 ;  /* 0x0000000403027825 */ /* 0x002fc800078e0008 */
[----:B--2---:R-:W-:-:S05]  /*01a0*/  FMUL R9, R4, R7 ;  /* 0x0000000704097220 */ /* 0x004fca0000400000 */
[----:B------:R-:W-:Y:S01]  /*01b0*/  STG.E desc[UR4][R2.64], R9 ;  /* 0x0000000902007986 */ /* 0x000fe2000c101904 */
[----:B------:R-:W-:Y:S05]  /*01c0*/  EXIT ;  /* 0x000000000000794d */ /* 0x000fea0003800000 */
.L_x_50:
        /* <DEDUP_REMOVED lines=11> */
.L_x_65:


//--------------------- .text._Z5exp_vPfS_ii      --------------------------
	.section	.text._Z5exp_vPfS_ii,"ax",@progbits
	.align	128
        .global         _Z5exp_vPfS_ii
        .type           _Z5exp_vPfS_ii,@function
        .size           _Z5exp_vPfS_ii,(.L_x_66 - _Z5exp_vPfS_ii)
        .other          _Z5exp_vPfS_ii,@"STO_CUDA_ENTRY STV_DEFAULT"
_Z5exp_vPfS_ii:
.text._Z5exp_vPfS_ii:
        /* <DEDUP_REMOVED lines=12> */
[----:B------:R-:W3:Y:S01]  /*00c0*/  LDC.64 R2, c[0x0][0x380] ;  /* 0x0000e000ff027b82 */ /* 0x000ee20000000a00 */
[----:B0-----:R-:W-:-:S02]  /*00d0*/  IMAD R9, R7, R0, UR6 ;  /* 0x0000000607097e24 */ /* 0x001fc4000f8e0200 */
[----:B--2---:R-:W-:-:S06]  /*00e0*/  IMAD.WIDE.U32 R4, R7, 0x4, R4 ;  /* 0x0000000407047825 */ /* 0x004fcc00078e0004 */
[----:B-1----:R-:W2:Y:S01]  /*00f0*/  LDG.E R5, desc[UR4][R4.64] ;  /* 0x0000000404057981 */ /* 0x002ea2000c1e1900 */
[----:B---3--:R-:W-:-:S05]  /*0100*/  IMAD.WIDE R2, R9, 0x4, R2 ;  /* 0x0000000409027825 */ /* 0x008fca00078e0202 */
[----:B------:R-:W2:Y:S01]  /*0110*/  LDG.E R0, desc[UR4][R2.64] ;  /* 0x0000000402007981 */ /* 0x000ea2000c1e1900 */
[----:B------:R-:W-:Y:S01]  /*0120*/  HFMA2 R7, -RZ, RZ, 0.96630859375, -0.0022525787353515625 ;  /* 0x3bbb989dff077431 */ /* 0x000fe200000001ff */
[----:B------:R-:W-:Y:S01]  /*0130*/  MOV R9, 0x437c0000 ;  /* 0x437c000000097802 */ /* 0x000fe20000000f00 */
[----:B--2---:R-:W-:-:S04]  /*0140*/  FADD R0, R0, R5 ;  /* 0x0000000500007221 */ /* 0x004fc80000000000 */
[----:B------:R-:W-:-:S04]  /*0150*/  FFMA.SAT R6, R0, R7, 0.5 ;  /* 0x3f00000000067423 */ /* 0x000fc80000002007 */
[----:B------:R-:W-:-:S04]  /*0160*/  FFMA.RM R6, R6, R9, 12582913 ;  /* 0x4b40000106067423 */ /* 0x000fc80000004009 */
[----:B------:R-:W-:-:S04]  /*0170*/  FADD R7, R6, -12583039 ;  /* 0xcb40007f06077421 */ /* 0x000fc80000000000 */
[----:B------:R-:W-:-:S04]  /*0180*/  FFMA R7, R0, 1.4426950216293334961, -R7 ;  /* 0x3fb8aa3b00077823 */ /* 0x000fc80000000807 */
[----:B------:R-:W-:-:S06]  /*0190*/  FFMA R7, R0, 1.925963033500011079e-08, R7 ;  /* 0x32a5706000077823 */ /* 0x000fcc0000000007 */
[----:B------:R-:W0:Y:S01]  /*01a0*/  MUFU.EX2 R7, R7 ;  /* 0x0000000700077308 */ /* 0x000e220000000800 */
[----:B------:R-:W-:-:S05]  /*01b0*/  SHF.L.U32 R6, R6, 0x17, RZ ;  /* 0x0000001706067819 */ /* 0x000fca00000006ff */
[----:B0-----:R-:W-:-:S05]  /*01c0*/  FMUL R5, R6, R7 ;  /* 0x0000000706057220 */ /* 0x001fca0000400000 */
[----:B------:R-:W-:Y:S01]  /*01d0*/  STG.E desc[UR4][R2.64], R5 ;  /* 0x0000000502007986 */ /* 0x000fe2000c101904 */
[----:B------:R-:W-:Y:S05]  /*01e0*/  EXIT ;  /* 0x000000000000794d */ /* 0x000fea0003800000 */
.L_x_51:
        /* <DEDUP_REMOVED lines=9> */
.L_x_66:


//--------------------- .text._Z5exp_cPfS_i       --------------------------
	.section	.text._Z5exp_cPfS_i,"ax",@progbits
	.align	128
        .global         _Z5exp_cPfS_i
        .type           _Z5exp_cPfS_i,@function
        .size           _Z5exp_cPfS_i,(.L_x_67 - _Z5exp_cPfS_i)
        .other          _Z5exp_cPfS_i,@"STO_CUDA_ENTRY STV_DEFAULT"
_Z5exp_cPfS_i:
.text._Z5exp_cPfS_i:
        /* <DEDUP_REMOVED lines=10> */
[----:B------:R-:W2:Y:S01]  /*00a0*/  LDC.64 R4, c[0x0][0x388] ;  /* 0x0000e200ff047b82 */ /* 0x000ea20000000a00 */
[----:B0-----:R-:W-:-:S05]  /*00b0*/  IMAD.WIDE R2, R7, 0x4, R2 ;  /* 0x0000000407027825 */ /* 0x001fca00078e0202 */
[----:B-1----:R-:W3:Y:S04]  /*00c0*/  LDG.E R0, desc[UR4][R2.64] ;  /* 0x0000000402007981 */ /* 0x002ee8000c1e1900 */
[----:B--2---:R-:W3:Y:S01]  /*00d0*/  LDG.E R5, desc[UR4][R4.64] ;  /* 0x0000000404057981 */ /* 0x004ee2000c1e1900 */
[----:B------:R-:W-:Y:S01]  /*00e0*/  HFMA2 R7, -RZ, RZ, 0.96630859375, -0.0022525787353515625 ;  /* 0x3bbb989dff077431 */ /* 0x000fe200000001ff */
[----:B------:R-:W-:Y:S01]  /*00f0*/  MOV R9, 0x437c0000 ;  /* 0x437c000000097802 */ /* 0x000fe20000000f00 */
[----:B---3--:R-:W-:-:S04]  /*0100*/  FADD R0, R0, R5 ;  /* 0x0000000500007221 */ /* 0x008fc80000000000 */
        /* <DEDUP_REMOVED lines=10> */
.L_x_52:
        /* <DEDUP_REMOVED lines=13> */
.L_x_67:


//--------------------- .text._Z4tanhPfS_S_S_S_S_S_ii --------------------------
	.section	.text._Z4tanhPfS_S_S_S_S_S_ii,"ax",@progbits
	.align	128
        .global         _Z4tanhPfS_S_S_S_S_S_ii
        .type           _Z4tanhPfS_S_S_S_S_S_ii,@function
        .size           _Z4tanhPfS_S_S_S_S_S_ii,(.L_x_68 - _Z4tanhPfS_S_S_S_S_S_ii)
        .other          _Z4tanhPfS_S_S_S_S_S_ii,@"STO_CUDA_ENTRY STV_DEFAULT"
_Z4tanhPfS_S_S_S_S_S_ii:
.text._Z4tanhPfS_S_S_S_S_S_ii:
        /* <DEDUP_REMOVED lines=18> */
[----:B------:R-:W1:Y:S01]  /*0120*/  LDC.64 R6, c[0x0][0x3a8] ;  /* 0x0000ea00ff067b82 */ /* 0x000e620000000a00 */
[----:B---3--:R-:W-:-:S06]  /*0130*/  IMAD.WIDE R10, R2, 0x4, R10 ;  /* 0x00000004020a7825 */ /* 0x008fcc00078e020a */
[----:B------:R3:W2:Y:S01]  /*0140*/  LDG.E R11, desc[UR4][R10.64] ;  /* 0x000000040a0b7981 */ /* 0x0006a2000c1e1900 */
[----:B------:R-:W5:Y:S01]  /*0150*/  LDC.64 R4, c[0x0][0x3b0] ;  /* 0x0000ec00ff047b82 */ /* 0x000f620000000a00 */
[----:B----4-:R-:W-:-:S06]  /*0160*/  IMAD.WIDE R12, R2, 0x4, R12 ;  /* 0x00000004020c7825 */ /* 0x010fcc00078e020c */
[----:B------:R-:W4:Y:S01]  /*0170*/  LDG.E R13, desc[UR4][R12.64] ;  /* 0x000000040c0d7981 */ /* 0x000f22000c1e1900 */
[----:B0-----:R-:W-:-:S06]  /*0180*/  IMAD.WIDE.U32 R14, R3, 0x4, R14 ;  /* 0x00000004030e7825 */ /* 0x001fcc00078e000e */
[----:B------:R-:W4:Y:S01]  /*0190*/  LDG.E R15, desc[UR4][R14.64] ;  /* 0x000000040e0f7981 */ /* 0x000f22000c1e1900 */
[----:B-1----:R-:W-:-:S06]  /*01a0*/  IMAD.WIDE.U32 R6, R3, 0x4, R6 ;  /* 0x0000000403067825 */ /* 0x002fcc00078e0006 */
[----:B------:R-:W4:Y:S01]  /*01b0*/  LDG.E R7, desc[UR4][R6.64] ;  /* 0x0000000406077981 */ /* 0x000f22000c1e1900 */
[----:B-----5:R-:W-:-:S06]  /*01c0*/  IMAD.WIDE.U32 R4, R3, 0x4, R4 ;  /* 0x0000000403047825 */ /* 0x020fcc00078e0004 */
[----:B------:R0:W5:Y:S01]  /*01d0*/  LDG.E R5, desc[UR4][R4.64] ;  /* 0x0000000404057981 */ /* 0x000162000c1e1900 */
[----:B---3--:R-:W-:Y:S01]  /*01e0*/  MOV R10, 0x3c80f082 ;  /* 0x3c80f082000a7802 */ /* 0x008fe20000000f00 */
[----:B0-----:R-:W-:Y:S02]  /*01f0*/  HFMA2 R4, -RZ, RZ, 1.875, 0 ;  /* 0x3f800000ff047431 */ /* 0x001fe400000001ff */
[----:B--2---:R-:W-:-:S04]  /*0200*/  FADD R0, R8, R11 ;  /* 0x0000000b08007221 */ /* 0x004fc80000000000 */
[----:B----4-:R-:W-:-:S04]  /*0210*/  FADD R0, R0, R13 ;  /* 0x0000000d00007221 */ /* 0x010fc80000000000 */
[----:B------:R-:W-:-:S04]  /*0220*/  FADD R0, R0, R15 ;  /* 0x0000000f00007221 */ /* 0x000fc80000000000 */
[----:B------:R-:W-:Y:S02]  /*0230*/  FADD R0, R0, R7 ;  /* 0x0000000700007221 */ /* 0x000fe40000000000 */
[----:B------:R-:W0:Y:S02]  /*0240*/  LDC.64 R6, c[0x0][0x380] ;  /* 0x0000e000ff067b82 */ /* 0x000e240000000a00 */
[----:B-----5:R-:W-:-:S04]  /*0250*/  FADD R8, R0, R5 ;  /* 0x0000000500087221 */ /* 0x020fc80000000000 */
        /* <DEDUP_REMOVED lines=13> */
[----:B0-----:R-:W-:-:S03]  /*0330*/  IMAD.WIDE R2, R2, 0x4, R6 ;  /* 0x0000000402027825 */ /* 0x001fc600078e0206 */
[--C-:B------:R-:W-:Y:S01]  /*0340*/  LOP3.LUT R5, R5, 0x80000000, R8.reuse, 0xb8, !PT ;  /* 0x8000000005057812 */ /* 0x100fe200078eb808 */
[----:B------:R-:W-:-:S05]  /*0350*/  @!P1 FFMA R5, R8, R9, R8 ;  /* 0x0000000908059223 */ /* 0x000fca0000000008 */
[----:B------:R-:W-:Y:S01]  /*0360*/  STG.E desc[UR4][R2.64], R5 ;  /* 0x0000000502007986 */ /* 0x000fe2000c101904 */
[----:B------:R-:W-:Y:S05]  /*0370*/  EXIT ;  /* 0x000000000000794d */ /* 0x000fea0003800000 */
.L_x_53:
        /* <DEDUP_REMOVED lines=16> */
.L_x_68:


//--------------------- .text._Z4tanhPfS_S_S_iii  --------------------------
	.section	.text._Z4tanhPfS_S_S_iii,"ax",@progbits
	.align	128
        .global         _Z4tanhPfS_S_S_iii
        .type           _Z4tanhPfS_S_S_iii,@function
        .size           _Z4tanhPfS_S_S_iii,(.L_x_69 - _Z4tanhPfS_S_S_iii)
        .other          _Z4tanhPfS_S_S_iii,@"STO_CUDA_ENTRY STV_DEFAULT"
_Z4tanhPfS_S_S_iii:
.text._Z4tanhPfS_S_S_iii:
        /* <DEDUP_REMOVED lines=8> */
[----:B------:R-:W0:Y:S01]  /*0080*/  LDC.64 R2, c[0x0][0x3a0] ;  /* 0x0000e800ff027b82 */ /* 0x000e220000000a00 */
[----:B------:R-:W1:Y:S07]  /*0090*/  LDCU.64 UR8, c[0x0][0x358] ;  /* 0x00006b00ff0877ac */ /* 0x000e6e0008000a00 */
[----:B------:R-:W2:Y:S08]  /*00a0*/  S2UR UR5, SR_CTAID.X ;  /* 0x00000000000579c3 */ /* 0x000eb00000002500 */
[----:B------:R-:W3:Y:S08]  /*00b0*/  S2UR UR4, SR_CTAID.Y ;  /* 0x00000000000479c3 */ /* 0x000ef00000002600 */
[----:B------:R-:W4:Y:S01]  /*00c0*/  LDC.64 R8, c[0x0][0x390] ;  /* 0x0000e400ff087b82 */ /* 0x000f220000000a00 */
[----:B0-----:R-:W-:-:S07]  /*00d0*/  IMAD R2, R5, R2, RZ ;  /* 0x0000000205027224 */ /* 0x001fce00078e02ff */
[----:B------:R-:W0:Y:S01]  /*00e0*/  LDC.64 R6, c[0x0][0x388] ;  /* 0x0000e200ff067b82 */ /* 0x000e220000000a00 */
[----:B--2---:R-:W-:-:S07]  /*00f0*/  IADD3 R13, PT, PT, R2, UR5, RZ ;  /* 0x00000005020d7c10 */ /* 0x004fce000fffe0ff */
[----:B------:R-:W2:Y:S01]  /*0100*/  LDC.64 R10, c[0x0][0x398] ;  /* 0x0000e600ff0a7b82 */ /* 0x000ea20000000a00 */
[----:B---3--:R-:W-:-:S04]  /*0110*/  IMAD R15, R5, R3, UR4 ;  /* 0x00000004050f7e24 */ /* 0x008fc8000f8e0203 */
[----:B----4-:R-:W-:-:S06]  /*0120*/  IMAD.WIDE R8, R15, 0x4, R8 ;  /* 0x000000040f087825 */ /* 0x010fcc00078e0208 */
[----:B-1----:R1:W3:Y:S01]  /*0130*/  LDG.E R9, desc[UR8][R8.64] ;  /* 0x0000000808097981 */ /* 0x0022e2000c1e1900 */
[----:B0-----:R-:W-:-:S06]  /*0140*/  IMAD.WIDE R6, R13, 0x4, R6 ;  /* 0x000000040d067825 */ /* 0x001fcc00078e0206 */
[----:B------:R-:W3:Y:S01]  /*0150*/  LDG.E R6, desc[UR8][R6.64] ;  /* 0x0000000806067981 */ /* 0x000ee2000c1e1900 */
[----:B--2---:R-:W-:Y:S01]  /*0160*/  IMAD.WIDE.U32 R10, R5, 0x4, R10 ;  /* 0x00000004050a7825 */ /* 0x004fe200078e000a */
[----:B------:R-:W0:Y:S03]  /*0170*/  LDCU UR6, c[0x0][0x370] ;  /* 0x00006e00ff0677ac */ /* 0x000e260008000800 */
[----:B-1----:R-:W-:Y:S01]  /*0180*/  HFMA2 R8, -RZ, RZ, 1.875, 0 ;  /* 0x3f800000ff087431 */ /* 0x002fe200000001ff */
[----:B------:R-:W1:Y:S01]  /*0190*/  LDC.64 R4, c[0x0][0x380] ;  /* 0x0000e000ff047b82 */ /* 0x000e620000000a00 */
[----:B------:R-:W2:Y:S01]  /*01a0*/  LDG.E R11, desc[UR8][R10.64] ;  /* 0x000000080a0b7981 */ /* 0x000ea2000c1e1900 */
[----:B------:R-:W-:Y:S01]  /*01b0*/  MOV R14, 0x3c80f082 ;  /* 0x3c80f082000e7802 */ /* 0x000fe20000000f00 */
[----:B0-----:R-:W-:-:S06]  /*01c0*/  UIMAD UR4, UR4, UR6, UR5 ;  /* 0x00000006040472a4 */ /* 0x001fcc000f8e0205 */
[----:B------:R-:W-:-:S04]  /*01d0*/  IMAD R3, R2, R3, UR4 ;  /* 0x0000000402037e24 */ /* 0x000fc8000f8e0203 */
[----:B-1----:R-:W-:-:S04]  /*01e0*/  IMAD.WIDE.U32 R4, R3, 0x4, R4 ;  /* 0x0000000403047825 */ /* 0x002fc800078e0004 */
[----:B---3--:R-:W-:-:S04]  /*01f0*/  FADD R0, R6, R9 ;  /* 0x0000000906007221 */ /* 0x008fc80000000000 */
[----:B--2---:R-:W-:-:S04]  /*0200*/  FADD R12, R0, R11 ;  /* 0x0000000b000c7221 */ /* 0x004fc80000000000 */
[----:B------:R-:W-:-:S06]  /*0210*/  FMUL R0, |R12|, 2.8853900432586669922 ;  /* 0x4038aa3b0c007820 */ /* 0x000fcc0000400200 */
[----:B------:R-:W0:Y:S02]  /*0220*/  MUFU.EX2 R0, R0 ;  /* 0x0000000000007308 */ /* 0x000e240000000800 */
[----:B0-----:R-:W-:-:S06]  /*0230*/  FADD R13, R0, 1 ;  /* 0x3f800000000d7421 */ /* 0x001fcc0000000000 */
[----:B------:R-:W0:Y:S01]  /*0240*/  MUFU.RCP R13, R13 ;  /* 0x0000000d000d7308 */ /* 0x000e220000001000 */
[C---:B------:R-:W-:Y:S01]  /*0250*/  FMUL R9, R12.reuse, R12 ;  /* 0x0000000c0c097220 */ /* 0x040fe20000400000 */
[C---:B------:R-:W-:Y:S02]  /*0260*/  FSETP.GE.AND P1, PT, |R12|.reuse, 0.60000002384185791016, PT ;  /* 0x3f19999a0c00780b */ /* 0x040fe40003f26200 */
[----:B------:R-:W-:Y:S01]  /*0270*/  FSETP.GE.AND P0, PT, |R12|, 9.010913848876953125, PT ;  /* 0x41102cb40c00780b */ /* 0x000fe20003f06200 */
[----:B0-----:R-:W-:Y:S01]  /*0280*/  FFMA R6, R13, -2, R8 ;  /* 0xc00000000d067823 */ /* 0x001fe20000000008 */
[----:B------:R-:W-:-:S04]  /*0290*/  FFMA R8, R9, R14, -0.052303962409496307373 ;  /* 0xbd563cae09087423 */ /* 0x000fc8000000000e */
[----:B------:R-:W-:Y:S01]  /*02a0*/  FFMA R0, R9, R8, 0.1331529766321182251 ;  /* 0x3e08594109007423 */ /* 0x000fe20000000008 */
[----:B------:R-:W-:-:S03]  /*02b0*/  FSEL R7, R6, 1, !P0 ;  /* 0x3f80000006077808 */ /* 0x000fc60004000000 */
[----:B------:R-:W-:Y:S01]  /*02c0*/  FFMA R0, R9, R0, -0.33332768082618713379 ;  /* 0xbeaaa9ed09007423 */ /* 0x000fe20000000000 */
[----:B------:R-:W-:-:S03]  /*02d0*/  LOP3.LUT R7, R7, 0x80000000, R12, 0xb8, !PT ;  /* 0x8000000007077812 */ /* 0x000fc600078eb80c */
[----:B------:R-:W-:-:S04]  /*02e0*/  FFMA R9, R9, R0, RZ ;  /* 0x0000000009097223 */ /* 0x000fc800000000ff */
[----:B------:R-:W-:-:S05]  /*02f0*/  @!P1 FFMA R7, R12, R9, R12 ;  /* 0x000000090c079223 */ /* 0x000fca000000000c */
[----:B------:R-:W-:Y:S01]  /*0300*/  STG.E desc[UR8][R4.64], R7 ;  /* 0x0000000704007986 */ /* 0x000fe2000c101908 */
[----:B------:R-:W-:Y:S05]  /*0310*/  EXIT ;  /* 0x000000000000794d */ /* 0x000fea0003800000 */
.L_x_54:
        /* <DEDUP_REMOVED lines=14> */
.L_x_69:


//--------------------- .text._Z4tanhPfS_i        --------------------------
	.section	.text._Z4tanhPfS_i,"ax",@progbits
	.align	128
        .global         _Z4tanhPfS_i
        .type           _Z4tanhPfS_i,@function
        .size           _Z4tanhPfS_i,(.L_x_70 - _Z4tanhPfS_i)
        .other          _Z4tanhPfS_i,@"STO_CUDA_ENTRY STV_DEFAULT"
_Z4tanhPfS_i:
.text._Z4tanhPfS_i:
        /* <DEDUP_REMOVED lines=11> */
[----:B0-----:R-:W-:-:S06]  /*00b0*/  IMAD.WIDE R4, R7, 0x4, R4 ;  /* 0x0000000407047825 */ /* 0x001fcc00078e0204 */
[----:B-1----:R-:W3:Y:S01]  /*00c0*/  LDG.E R5, desc[UR4][R4.64] ;  /* 0x0000000404057981 */ /* 0x002ee2000c1e1900 */
[----:B--2---:R-:W-:-:S05]  /*00d0*/  IMAD.WIDE R2, R7, 0x4, R2 ;  /* 0x0000000407027825 */ /* 0x004fca00078e0202 */
[----:B------:R-:W3:Y:S01]  /*00e0*/  LDG.E R0, desc[UR4][R2.64] ;  /* 0x0000000402007981 */ /* 0x000ee2000c1e1900 */
[----:B------:R-:W-:Y:S01]  /*00f0*/  HFMA2 R8, -RZ, RZ, 1.125, -9232 ;  /* 0x3c80f082ff087431 */ /* 0x000fe200000001ff */
[----:B------:R-:W-:Y:S01]  /*0100*/  MOV R10, 0x3f800000 ;  /* 0x3f800000000a7802 */ /* 0x000fe20000000f00 */
[----:B---3--:R-:W-:-:S04]  /*0110*/  FADD R6, R0, R5 ;  /* 0x0000000500067221 */ /* 0x008fc80000000000 */
[----:B------:R-:W-:-:S06]  /*0120*/  FMUL R0, |R6|, 2.8853900432586669922 ;  /* 0x4038aa3b06007820 */ /* 0x000fcc0000400200 */
[----:B------:R-:W0:Y:S01]  /*0130*/  MUFU.EX2 R0, R0 ;  /* 0x0000000000007308 */ /* 0x000e220000000800 */
[----:B------:R-:W-:Y:S01]  /*0140*/  FMUL R9, R6, R6 ;  /* 0x0000000606097220 */ /* 0x000fe20000400000 */
[----:B0-----:R-:W-:-:S06]  /*0150*/  FADD R7, R0, 1 ;  /* 0x3f80000000077421 */ /* 0x001fcc0000000000 */
[----:B------:R-:W0:Y:S01]  /*0160*/  MUFU.RCP R7, R7 ;  /* 0x0000000700077308 */ /* 0x000e220000001000 */
[----:B------:R-:W-:Y:S01]  /*0170*/  FFMA R8, R9, R8, -0.052303962409496307373 ;  /* 0xbd563cae09087423 */ /* 0x000fe20000000008 */
[----:B------:R-:W-:-:S03]  /*0180*/  FSETP.GE.AND P1, PT, |R6|, 0.60000002384185791016, PT ;  /* 0x3f19999a0600780b */ /* 0x000fc60003f26200 */
[----:B------:R-:W-:Y:S01]  /*0190*/  FFMA R8, R9, R8, 0.1331529766321182251 ;  /* 0x3e08594109087423 */ /* 0x000fe20000000008 */
[----:B------:R-:W-:-:S03]  /*01a0*/  FSETP.GE.AND P0, PT, |R6|, 9.010913848876953125, PT ;  /* 0x41102cb40600780b */ /* 0x000fc60003f06200 */
[----:B------:R-:W-:Y:S01]  /*01b0*/  FFMA R0, R9, R8, -0.33332768082618713379 ;  /* 0xbeaaa9ed09007423 */ /* 0x000fe20000000008 */
[----:B0-----:R-:W-:-:S03]  /*01c0*/  FFMA R4, R7, -2, R10 ;  /* 0xc000000007047823 */ /* 0x001fc6000000000a */
[----:B------:R-:W-:Y:S02]  /*01d0*/  FFMA R9, R9, R0, RZ ;  /* 0x0000000009097223 */ /* 0x000fe400000000ff */
[----:B------:R-:W-:-:S04]  /*01e0*/  FSEL R5, R4, 1, !P0 ;  /* 0x3f80000004057808 */ /* 0x000fc80004000000 */
[--C-:B------:R-:W-:Y:S01]  /*01f0*/  LOP3.LUT R5, R5, 0x80000000, R6.reuse, 0xb8, !PT ;  /* 0x8000000005057812 */ /* 0x100fe200078eb806 */
[----:B------:R-:W-:-:S05]  /*0200*/  @!P1 FFMA R5, R6, R9, R6 ;  /* 0x0000000906059223 */ /* 0x000fca0000000006 */
[----:B------:R-:W-:Y:S01]  /*0210*/  STG.E desc[UR4][R2.64], R5 ;  /* 0x0000000502007986 */ /* 0x000fe2000c101904 */
[----:B------:R-:W-:Y:S05]  /*0220*/  EXIT ;  /* 0x000000000000794d */ /* 0x000fea0003800000 */
.L_x_55:
        /* <DEDUP_REMOVED lines=13> */
.L_x_70:


//--------------------- .text._Z13lookup_kernelPfPKfPiiii --------------------------
	.section	.text._Z13lookup_kernelPfPKfPiiii,"ax",@progbits
	.align	128
        .global         _Z13lookup_kernelPfPKfPiiii
        .type           _Z13lookup_kernelPfPKfPiiii,@function
        .size           _Z13lookup_kernelPfPKfPiiii,(.L_x_71 - _Z13lookup_kernelPfPKfPiiii)
        .other          _Z13lookup_kernelPfPKfPiiii,@"STO_CUDA_ENTRY STV_DEFAULT"
_Z13lookup_kernelPfPKfPiiii:
.text._Z13lookup_kernelPfPKfPiiii:
        /* <DEDUP_REMOVED lines=11> */
[----:B0-----:R-:W-:-:S05]  /*00b0*/  IMAD.WIDE.U32 R2, R11, 0x4, R2 ;  /* 0x000000040b027825 */ /* 0x001fca00078e0002 */
[----:B-1----:R-:W2:Y:S02]  /*00c0*/  LDG.E R7, desc[UR4][R2.64] ;  /* 0x0000000402077981 */ /* 0x002ea4000c1e1900 */
[----:B--2---:R-:W-:-:S13]  /*00d0*/  ISETP.GT.AND P0, PT, R7, -0x1, PT ;  /* 0xffffffff0700780c */ /* 0x004fda0003f04270 */
[----:B------:R-:W0:Y:S08]  /*00e0*/  @!P0 LDC R9, c[0x0][0x39c] ;  /* 0x0000e700ff098b82 */ /* 0x000e300000000800 */
[----:B------:R-:W1:Y:S01]  /*00f0*/  @!P0 LDC.64 R4, c[0x0][0x380] ;  /* 0x0000e000ff048b82 */ /* 0x000e620000000a00 */
[----:B0-----:R-:W-:-:S04]  /*0100*/  @!P0 IMAD R9, R0, R9, R11 ;  /* 0x0000000900098224 */ /* 0x001fc800078e020b */
[----:B-1----:R-:W-:-:S05]  /*0110*/  @!P0 IMAD.WIDE R4, R9, 0x4, R4 ;  /* 0x0000000409048825 */ /* 0x002fca00078e0204 */
[----:B------:R0:W-:Y:S01]  /*0120*/  @!P0 STG.E desc[UR4][R4.64], RZ ;  /* 0x000000ff04008986 */ /* 0x0001e2000c101904 */
[----:B------:R-:W-:Y:S05]  /*0130*/  @!P0 EXIT ;  /* 0x000000000000894d */ /* 0x000fea0003800000 */
[----:B------:R-:W1:Y:S01]  /*0140*/  LDC.64 R2, c[0x0][0x388] ;  /* 0x0000e200ff027b82 */ /* 0x000e620000000a00 */
[----:B------:R-:W2:Y:S07]  /*0150*/  LDCU UR6, c[0x0][0x3a0] ;  /* 0x00007400ff0677ac */ /* 0x000eae0008000800 */
[----:B0-----:R-:W0:Y:S01]  /*0160*/  LDC.64 R4, c[0x0][0x380] ;  /* 0x0000e000ff047b82 */ /* 0x001e220000000a00 */
[----:B--2---:R-:W-:Y:S01]  /*0170*/  IMAD R7, R0, UR6, R7 ;  /* 0x0000000600077c24 */ /* 0x004fe2000f8e0207 */
[----:B------:R-:W2:Y:S03]  /*0180*/  LDCU UR6, c[0x0][0x39c] ;  /* 0x00007380ff0677ac */ /* 0x000ea60008000800 */
[----:B-1----:R-:W-:-:S06]  /*0190*/  IMAD.WIDE R2, R7, 0x4, R2 ;  /* 0x0000000407027825 */ /* 0x002fcc00078e0202 */
[----:B------:R-:W3:Y:S01]  /*01a0*/  LDG.E R3, desc[UR4][R2.64] ;  /* 0x0000000402037981 */ /* 0x000ee2000c1e1900 */
[----:B--2---:R-:W-:-:S04]  /*01b0*/  IMAD R11, R0, UR6, R11 ;  /* 0x00000006000b7c24 */ /* 0x004fc8000f8e020b */
[----:B0-----:R-:W-:-:S05]  /*01c0*/  IMAD.WIDE R4, R11, 0x4, R4 ;  /* 0x000000040b047825 */ /* 0x001fca00078e0204 */
[----:B---3--:R-:W-:Y:S01]  /*01d0*/  STG.E desc[UR4][R4.64], R3 ;  /* 0x0000000304007986 */ /* 0x008fe2000c101904 */
[----:B------:R-:W-:Y:S05]  /*01e0*/  EXIT ;  /* 0x000000000000794d */ /* 0x000fea0003800000 */
.L_x_56:
        /* <DEDUP_REMOVED lines=9> */
.L_x_71:


//--------------------- .nv.shared.reserved.0     --------------------------
	.section	.nv.shared.reserved.0,"aw",@nobits
	.weak		__nv_reservedSMEM_offset_0_alias
	.size		__nv_reservedSMEM_offset_0_alias, 0, 64
	.other		__nv_reservedSMEM_offset_0_alias,@"STO_CUDA_RESERVED_SHARED STV_DEFAULT"
__nv_reservedSMEM_offset_0_alias:
	.zero		0
	.zero		64


//--------------------- .nv.constant0._Z18elementwise_op_decPfS_S_S_S_S_ii --------------------------
	.section	.nv.constant0._Z18elementwise_op_decPfS_S_S_S_S_ii,"a",@progbits
	.sectionflags	@""
	.align	4
.nv.constant0._Z18elementwise_op_decPfS_S_S_S_S_ii:
	.zero		952


//--------------------- .nv.constant0._Z14elementwise_opPfS_S_S_S_i --------------------------
	.section	.nv.constant0._Z14elementwise_opPfS_S_S_S_i,"a",@progbits
	.sectionflags	@""
	.align	4
.nv.constant0._Z14elementwise_opPfS_S_S_S_i:
	.zero		940


//--------------------- .nv.constant0._Z10divide_logPfS_ii --------------------------
	.section	.nv.constant0._Z10divide_logPfS_ii,"a",@progbits
	.sectionflags	@""
	.align	4
.nv.constant0._Z10divide_logPfS_ii:
	.zero		920


//--------------------- .nv.constant0._Z6dividePfS_i --------------------------
	.section	.nv.constant0._Z6dividePfS_i,"a",@progbits
	.sectionflags	@""
	.align	4
.nv.constant0._Z6dividePfS_i:
	.zero		916


//--------------------- .nv.constant0._Z14pointwise_prodPfS_S_iii --------------------------
	.section	.nv.constant0._Z14pointwise_prodPfS_S_iii,"a",@progbits
	.sectionflags	@""
	.align	4
.nv.constant0._Z14pointwise_prodPfS_S_iii:
	.zero		932


//--------------------- .nv.constant0._Z5exp_vPfS_ii --------------------------
	.section	.nv.constant0._Z5exp_vPfS_ii,"a",@progbits
	.sectionflags	@""
	.align	4
.nv.constant0._Z5exp_vPfS_ii:
	.zero		920


//--------------------- .nv.constant0._Z5exp_cPfS_i --------------------------
	.section	.nv.constant0._Z5exp_cPfS_i,"a",@progbits
	.sectionflags	@""
	.align	4
.nv.constant0._Z5exp_cPfS_i:
	.zero		916


//--------------------- .nv.constant0._Z4tanhPfS_S_S_S_S_S_ii --------------------------
	.section	.nv.constant0._Z4tanhPfS_S_S_S_S_S_ii,"a",@progbits
	.sectionflags	@""
	.align	4
.nv.constant0._Z4tanhPfS_S_S_S_S_S_ii:
	.zero		960


//--------------------- .nv.constant0._Z4tanhPfS_S_S_iii --------------------------
	.section	.nv.constant0._Z4tanhPfS_S_S_iii,"a",@progbits
	.sectionflags	@""
	.align	4
.nv.constant0._Z4tanhPfS_S_S_iii:
	.zero		940


//--------------------- .nv.constant0._Z4tanhPfS_i --------------------------
	.section	.nv.constant0._Z4tanhPfS_i,"a",@progbits
	.sectionflags	@""
	.align	4
.nv.constant0._Z4tanhPfS_i:
	.zero		916


//--------------------- .nv.constant0._Z13lookup_kernelPfPKfPiiii --------------------------
	.section	.nv.constant0._Z13lookup_kernelPfPKfPiiii,"a",@progbits
	.sectionflags	@""
	.align	4
.nv.constant0._Z13lookup_kernelPfPKfPiiii:
	.zero		932


//--------------------- SYMBOLS --------------------------

	.type		.nv.reservedSmem.offset0,@object
	.size		.nv.reservedSmem.offset0,0x4
